//
// Generated by NVIDIA NVVM Compiler
//
// Compiler Build ID: CL-36424714
// Cuda compilation tools, release 13.0, V13.0.88
// Based on NVVM 20.0.0
//

.version 9.0
.target sm_100
.address_size 64

	// .globl	_Z15kernelMatrixMulPfS_S_iiii
// _ZZ15kernelReductionPfS_iE10partialSum has been demoted

.visible .entry _Z15kernelMatrixMulPfS_S_iiii(
	.param .u64 .ptr .align 1 _Z15kernelMatrixMulPfS_S_iiii_param_0,
	.param .u64 .ptr .align 1 _Z15kernelMatrixMulPfS_S_iiii_param_1,
	.param .u64 .ptr .align 1 _Z15kernelMatrixMulPfS_S_iiii_param_2,
	.param .u32 _Z15kernelMatrixMulPfS_S_iiii_param_3,
	.param .u32 _Z15kernelMatrixMulPfS_S_iiii_param_4,
	.param .u32 _Z15kernelMatrixMulPfS_S_iiii_param_5,
	.param .u32 _Z15kernelMatrixMulPfS_S_iiii_param_6
)
{
	.reg .pred 	%p<13>;
	.reg .b32 	%r<42>;
	.reg .b32 	%f<68>;
	.reg .b64 	%rd<53>;

	ld.param.u64 	%rd7, [_Z15kernelMatrixMulPfS_S_iiii_param_0];
	ld.param.u64 	%rd8, [_Z15kernelMatrixMulPfS_S_iiii_param_1];
	ld.param.u64 	%rd6, [_Z15kernelMatrixMulPfS_S_iiii_param_2];
	ld.param.u32 	%r18, [_Z15kernelMatrixMulPfS_S_iiii_param_3];
	ld.param.u32 	%r19, [_Z15kernelMatrixMulPfS_S_iiii_param_4];
	ld.param.u32 	%r20, [_Z15kernelMatrixMulPfS_S_iiii_param_5];
	ld.param.u32 	%r21, [_Z15kernelMatrixMulPfS_S_iiii_param_6];
	cvta.to.global.u64 	%rd1, %rd8;
	cvta.to.global.u64 	%rd2, %rd7;
	mov.u32 	%r22, %ctaid.y;
	mov.u32 	%r23, %ntid.y;
	mov.u32 	%r24, %tid.y;
	mad.lo.s32 	%r1, %r22, %r23, %r24;
	mov.u32 	%r25, %ctaid.x;
	mov.u32 	%r26, %ntid.x;
	mov.u32 	%r27, %tid.x;
	mad.lo.s32 	%r2, %r25, %r26, %r27;
	setp.ge.s32 	%p1, %r1, %r21;
	setp.ge.s32 	%p2, %r2, %r20;
	or.pred  	%p3, %p2, %p1;
	@%p3 bra 	$L__BB0_14;
	setp.lt.s32 	%p4, %r18, 1;
	mov.f32 	%f67, 0f00000000;
	@%p4 bra 	$L__BB0_13;
	mul.lo.s32 	%r3, %r18, %r1;
	and.b32  	%r4, %r18, 7;
	setp.lt.u32 	%p5, %r18, 8;
	mov.f32 	%f67, 0f00000000;
	mov.b32 	%r40, 0;
	@%p5 bra 	$L__BB0_5;
	and.b32  	%r40, %r18, 2147483640;
	neg.s32 	%r38, %r40;
	shl.b32 	%r7, %r19, 3;
	mul.wide.u32 	%rd9, %r3, 4;
	add.s64 	%rd10, %rd9, %rd2;
	add.s64 	%rd52, %rd10, 16;
	mov.f32 	%f67, 0f00000000;
	mul.wide.s32 	%rd13, %r19, 4;
	mov.u32 	%r37, %r2;
$L__BB0_4:
	.pragma "nounroll";
	ld.global.f32 	%f17, [%rd52+-16];
	mul.wide.s32 	%rd11, %r37, 4;
	add.s64 	%rd12, %rd1, %rd11;
	ld.global.f32 	%f18, [%rd12];
	fma.rn.f32 	%f19, %f17, %f18, %f67;
	ld.global.f32 	%f20, [%rd52+-12];
	add.s64 	%rd14, %rd12, %rd13;
	ld.global.f32 	%f21, [%rd14];
	fma.rn.f32 	%f22, %f20, %f21, %f19;
	ld.global.f32 	%f23, [%rd52+-8];
	add.s64 	%rd15, %rd14, %rd13;
	ld.global.f32 	%f24, [%rd15];
	fma.rn.f32 	%f25, %f23, %f24, %f22;
	ld.global.f32 	%f26, [%rd52+-4];
	add.s64 	%rd16, %rd15, %rd13;
	ld.global.f32 	%f27, [%rd16];
	fma.rn.f32 	%f28, %f26, %f27, %f25;
	ld.global.f32 	%f29, [%rd52];
	add.s64 	%rd17, %rd16, %rd13;
	ld.global.f32 	%f30, [%rd17];
	fma.rn.f32 	%f31, %f29, %f30, %f28;
	ld.global.f32 	%f32, [%rd52+4];
	add.s64 	%rd18, %rd17, %rd13;
	ld.global.f32 	%f33, [%rd18];
	fma.rn.f32 	%f34, %f32, %f33, %f31;
	ld.global.f32 	%f35, [%rd52+8];
	add.s64 	%rd19, %rd18, %rd13;
	ld.global.f32 	%f36, [%rd19];
	fma.rn.f32 	%f37, %f35, %f36, %f34;
	ld.global.f32 	%f38, [%rd52+12];
	add.s64 	%rd20, %rd19, %rd13;
	ld.global.f32 	%f39, [%rd20];
	fma.rn.f32 	%f67, %f38, %f39, %f37;
	add.s32 	%r38, %r38, 8;
	add.s32 	%r37, %r37, %r7;
	add.s64 	%rd52, %rd52, 32;
	setp.ne.s32 	%p6, %r38, 0;
	@%p6 bra 	$L__BB0_4;
$L__BB0_5:
	setp.eq.s32 	%p7, %r4, 0;
	@%p7 bra 	$L__BB0_13;
	and.b32  	%r13, %r18, 3;
	setp.lt.u32 	%p8, %r4, 4;
	@%p8 bra 	$L__BB0_8;
	add.s32 	%r29, %r40, %r3;
	mul.wide.u32 	%rd21, %r29, 4;
	add.s64 	%rd22, %rd2, %rd21;
	ld.global.f32 	%f41, [%rd22];
	mad.lo.s32 	%r30, %r40, %r19, %r2;
	mul.wide.s32 	%rd23, %r30, 4;
	add.s64 	%rd24, %rd1, %rd23;
	ld.global.f32 	%f42, [%rd24];
	fma.rn.f32 	%f43, %f41, %f42, %f67;
	cvt.u64.u32 	%rd25, %r3;
	cvt.u64.u32 	%rd26, %r40;
	add.s64 	%rd27, %rd26, %rd25;
	shl.b64 	%rd28, %rd27, 2;
	add.s64 	%rd29, %rd2, %rd28;
	ld.global.f32 	%f44, [%rd29+4];
	mul.wide.s32 	%rd30, %r19, 4;
	add.s64 	%rd31, %rd24, %rd30;
	ld.global.f32 	%f45, [%rd31];
	fma.rn.f32 	%f46, %f44, %f45, %f43;
	ld.global.f32 	%f47, [%rd29+8];
	add.s64 	%rd32, %rd31, %rd30;
	ld.global.f32 	%f48, [%rd32];
	fma.rn.f32 	%f49, %f47, %f48, %f46;
	ld.global.f32 	%f50, [%rd29+12];
	add.s64 	%rd33, %rd32, %rd30;
	ld.global.f32 	%f51, [%rd33];
	fma.rn.f32 	%f67, %f50, %f51, %f49;
	add.s32 	%r40, %r40, 4;
$L__BB0_8:
	setp.eq.s32 	%p9, %r13, 0;
	@%p9 bra 	$L__BB0_13;
	setp.eq.s32 	%p10, %r13, 1;
	@%p10 bra 	$L__BB0_11;
	add.s32 	%r31, %r40, %r3;
	mul.wide.u32 	%rd34, %r31, 4;
	add.s64 	%rd35, %rd2, %rd34;
	ld.global.f32 	%f53, [%rd35];
	mad.lo.s32 	%r32, %r40, %r19, %r2;
	mul.wide.s32 	%rd36, %r32, 4;
	add.s64 	%rd37, %rd1, %rd36;
	ld.global.f32 	%f54, [%rd37];
	fma.rn.f32 	%f55, %f53, %f54, %f67;
	cvt.u64.u32 	%rd38, %r3;
	cvt.u64.u32 	%rd39, %r40;
	add.s64 	%rd40, %rd39, %rd38;
	shl.b64 	%rd41, %rd40, 2;
	add.s64 	%rd42, %rd2, %rd41;
	ld.global.f32 	%f56, [%rd42+4];
	mul.wide.s32 	%rd43, %r19, 4;
	add.s64 	%rd44, %rd37, %rd43;
	ld.global.f32 	%f57, [%rd44];
	fma.rn.f32 	%f67, %f56, %f57, %f55;
	add.s32 	%r40, %r40, 2;
$L__BB0_11:
	and.b32  	%r33, %r18, 1;
	setp.eq.b32 	%p11, %r33, 1;
	not.pred 	%p12, %p11;
	@%p12 bra 	$L__BB0_13;
	add.s32 	%r34, %r40, %r3;
	mul.wide.u32 	%rd45, %r34, 4;
	add.s64 	%rd46, %rd2, %rd45;
	ld.global.f32 	%f58, [%rd46];
	mad.lo.s32 	%r35, %r40, %r19, %r2;
	mul.wide.s32 	%rd47, %r35, 4;
	add.s64 	%rd48, %rd1, %rd47;
	ld.global.f32 	%f59, [%rd48];
	fma.rn.f32 	%f67, %f58, %f59, %f67;
$L__BB0_13:
	mad.lo.s32 	%r36, %r20, %r1, %r2;
	cvta.to.global.u64 	%rd49, %rd6;
	mul.wide.s32 	%rd50, %r36, 4;
	add.s64 	%rd51, %rd49, %rd50;
	st.global.f32 	[%rd51], %f67;
$L__BB0_14:
	ret;

}
	// .globl	_Z13kernelSigmoidPfi
.visible .entry _Z13kernelSigmoidPfi(
	.param .u64 .ptr .align 1 _Z13kernelSigmoidPfi_param_0,
	.param .u32 _Z13kernelSigmoidPfi_param_1
)
{
	.reg .pred 	%p<2>;
	.reg .b32 	%r<8>;
	.reg .b32 	%f<15>;
	.reg .b64 	%rd<5>;
	.reg .b64 	%fd<4>;

	ld.param.u64 	%rd1, [_Z13kernelSigmoidPfi_param_0];
	ld.param.u32 	%r2, [_Z13kernelSigmoidPfi_param_1];
	mov.u32 	%r3, %ctaid.x;
	mov.u32 	%r4, %ntid.x;
	mov.u32 	%r5, %tid.x;
	mad.lo.s32 	%r1, %r3, %r4, %r5;
	setp.ge.s32 	%p1, %r1, %r2;
	@%p1 bra 	$L__BB1_2;
	cvta.to.global.u64 	%rd2, %rd1;
	mul.wide.s32 	%rd3, %r1, 4;
	add.s64 	%rd4, %rd2, %rd3;
	ld.global.f32 	%f1, [%rd4];
	fma.rn.f32 	%f2, %f1, 0fBBBB989D, 0f3F000000;
	cvt.sat.f32.f32 	%f3, %f2;
	mov.f32 	%f4, 0f4B400001;
	mov.f32 	%f5, 0f437C0000;
	fma.rm.f32 	%f6, %f3, %f5, %f4;
	add.f32 	%f7, %f6, 0fCB40007F;
	neg.f32 	%f8, %f7;
	fma.rn.f32 	%f9, %f1, 0fBFB8AA3B, %f8;
	fma.rn.f32 	%f10, %f1, 0fB2A57060, %f9;
	mov.b32 	%r6, %f6;
	shl.b32 	%r7, %r6, 23;
	mov.b32 	%f11, %r7;
	ex2.approx.ftz.f32 	%f12, %f10;
	mul.f32 	%f13, %f12, %f11;
	cvt.f64.f32 	%fd1, %f13;
	add.f64 	%fd2, %fd1, 0d3FF0000000000000;
	rcp.rn.f64 	%fd3, %fd2;
	cvt.rn.f32.f64 	%f14, %fd3;
	st.global.f32 	[%rd4], %f14;
$L__BB1_2:
	ret;

}
	// .globl	_Z20kernelMatrixAbsErrorPfS_S_ii
.visible .entry _Z20kernelMatrixAbsErrorPfS_S_ii(
	.param .u64 .ptr .align 1 _Z20kernelMatrixAbsErrorPfS_S_ii_param_0,
	.param .u64 .ptr .align 1 _Z20kernelMatrixAbsErrorPfS_S_ii_param_1,
	.param .u64 .ptr .align 1 _Z20kernelMatrixAbsErrorPfS_S_ii_param_2,
	.param .u32 _Z20kernelMatrixAbsErrorPfS_S_ii_param_3,
	.param .u32 _Z20kernelMatrixAbsErrorPfS_S_ii_param_4
)
{
	.reg .pred 	%p<4>;
	.reg .b32 	%r<12>;
	.reg .b32 	%f<5>;
	.reg .b64 	%rd<11>;

	ld.param.u64 	%rd1, [_Z20kernelMatrixAbsErrorPfS_S_ii_param_0];
	ld.param.u64 	%rd2, [_Z20kernelMatrixAbsErrorPfS_S_ii_param_1];
	ld.param.u64 	%rd3, [_Z20kernelMatrixAbsErrorPfS_S_ii_param_2];
	ld.param.u32 	%r3, [_Z20kernelMatrixAbsErrorPfS_S_ii_param_3];
	ld.param.u32 	%r4, [_Z20kernelMatrixAbsErrorPfS_S_ii_param_4];
	mov.u32 	%r5, %ctaid.y;
	mov.u32 	%r6, %ntid.y;
	mov.u32 	%r7, %tid.y;
	mad.lo.s32 	%r1, %r5, %r6, %r7;
	mov.u32 	%r8, %ctaid.x;
	mov.u32 	%r9, %ntid.x;
	mov.u32 	%r10, %tid.x;
	mad.lo.s32 	%r2, %r8, %r9, %r10;
	setp.ge.s32 	%p1, %r1, %r4;
	setp.ge.s32 	%p2, %r2, %r3;
	or.pred  	%p3, %p2, %p1;
	@%p3 bra 	$L__BB2_2;
	cvta.to.global.u64 	%rd4, %rd1;
	cvta.to.global.u64 	%rd5, %rd2;
	cvta.to.global.u64 	%rd6, %rd3;
	mad.lo.s32 	%r11, %r3, %r1, %r2;
	mul.wide.s32 	%rd7, %r11, 4;
	add.s64 	%rd8, %rd4, %rd7;
	ld.global.f32 	%f1, [%rd8];
	add.s64 	%rd9, %rd5, %rd7;
	ld.global.f32 	%f2, [%rd9];
	sub.f32 	%f3, %f1, %f2;
	mul.f32 	%f4, %f3, %f3;
	add.s64 	%rd10, %rd6, %rd7;
	st.global.f32 	[%rd10], %f4;
$L__BB2_2:
	ret;

}
	// .globl	_Z14kernelAbsErrorPfS_S_i
.visible .entry _Z14kernelAbsErrorPfS_S_i(
	.param .u64 .ptr .align 1 _Z14kernelAbsErrorPfS_S_i_param_0,
	.param .u64 .ptr .align 1 _Z14kernelAbsErrorPfS_S_i_param_1,
	.param .u64 .ptr .align 1 _Z14kernelAbsErrorPfS_S_i_param_2,
	.param .u32 _Z14kernelAbsErrorPfS_S_i_param_3
)
{
	.reg .pred 	%p<2>;
	.reg .b32 	%r<6>;
	.reg .b32 	%f<5>;
	.reg .b64 	%rd<11>;

	ld.param.u64 	%rd1, [_Z14kernelAbsErrorPfS_S_i_param_0];
	ld.param.u64 	%rd2, [_Z14kernelAbsErrorPfS_S_i_param_1];
	ld.param.u64 	%rd3, [_Z14kernelAbsErrorPfS_S_i_param_2];
	ld.param.u32 	%r2, [_Z14kernelAbsErrorPfS_S_i_param_3];
	mov.u32 	%r3, %ctaid.x;
	mov.u32 	%r4, %ntid.x;
	mov.u32 	%r5, %tid.x;
	mad.lo.s32 	%r1, %r3, %r4, %r5;
	setp.ge.s32 	%p1, %r1, %r2;
	@%p1 bra 	$L__BB3_2;
	cvta.to.global.u64 	%rd4, %rd1;
	cvta.to.global.u64 	%rd5, %rd2;
	cvta.to.global.u64 	%rd6, %rd3;
	mul.wide.s32 	%rd7, %r1, 4;
	add.s64 	%rd8, %rd4, %rd7;
	ld.global.f32 	%f1, [%rd8];
	add.s64 	%rd9, %rd5, %rd7;
	ld.global.f32 	%f2, [%rd9];
	sub.f32 	%f3, %f1, %f2;
	mul.f32 	%f4, %f3, %f3;
	add.s64 	%rd10, %rd6, %rd7;
	st.global.f32 	[%rd10], %f4;
$L__BB3_2:
	ret;

}
	// .globl	_Z18kernelUpdateParamsPfS_S_S_if
.visible .entry _Z18kernelUpdateParamsPfS_S_S_if(
	.param .u64 .ptr .align 1 _Z18kernelUpdateParamsPfS_S_S_if_param_0,
	.param .u64 .ptr .align 1 _Z18kernelUpdateParamsPfS_S_S_if_param_1,
	.param .u64 .ptr .align 1 _Z18kernelUpdateParamsPfS_S_S_if_param_2,
	.param .u64 .ptr .align 1 _Z18kernelUpdateParamsPfS_S_S_if_param_3,
	.param .u32 _Z18kernelUpdateParamsPfS_S_S_if_param_4,
	.param .f32 _Z18kernelUpdateParamsPfS_S_S_if_param_5
)
{
	.reg .pred 	%p<2>;
	.reg .b32 	%r<6>;
	.reg .b32 	%f<10>;
	.reg .b64 	%rd<12>;

	ld.param.u64 	%rd1, [_Z18kernelUpdateParamsPfS_S_S_if_param_0];
	ld.param.u64 	%rd2, [_Z18kernelUpdateParamsPfS_S_S_if_param_1];
	ld.param.u64 	%rd3, [_Z18kernelUpdateParamsPfS_S_S_if_param_2];
	ld.param.u64 	%rd4, [_Z18kernelUpdateParamsPfS_S_S_if_param_3];
	ld.param.u32 	%r2, [_Z18kernelUpdateParamsPfS_S_S_if_param_4];
	ld.param.f32 	%f1, [_Z18kernelUpdateParamsPfS_S_S_if_param_5];
	mov.u32 	%r3, %ctaid.x;
	mov.u32 	%r4, %ntid.x;
	mov.u32 	%r5, %tid.x;
	mad.lo.s32 	%r1, %r3, %r4, %r5;
	setp.ge.s32 	%p1, %r1, %r2;
	@%p1 bra 	$L__BB4_2;
	cvta.to.global.u64 	%rd5, %rd1;
	cvta.to.global.u64 	%rd6, %rd2;
	cvta.to.global.u64 	%rd7, %rd4;
	cvta.to.global.u64 	%rd8, %rd3;
	ld.global.f32 	%f2, [%rd5];
	ld.global.f32 	%f3, [%rd6];
	mul.wide.s32 	%rd9, %r1, 4;
	add.s64 	%rd10, %rd7, %rd9;
	ld.global.f32 	%f4, [%rd10];
	add.s64 	%rd11, %rd8, %rd9;
	ld.global.f32 	%f5, [%rd11];
	sub.f32 	%f6, %f2, %f3;
	mul.f32 	%f7, %f1, %f6;
	mul.f32 	%f8, %f4, %f7;
	sub.f32 	%f9, %f5, %f8;
	st.global.f32 	[%rd11], %f9;
$L__BB4_2:
	ret;

}
	// .globl	_Z18kernelCrossEntropyPfS_S_i
.visible .entry _Z18kernelCrossEntropyPfS_S_i(
	.param .u64 .ptr .align 1 _Z18kernelCrossEntropyPfS_S_i_param_0,
	.param .u64 .ptr .align 1 _Z18kernelCrossEntropyPfS_S_i_param_1,
	.param .u64 .ptr .align 1 _Z18kernelCrossEntropyPfS_S_i_param_2,
	.param .u32 _Z18kernelCrossEntropyPfS_S_i_param_3
)
{
	.reg .pred 	%p<5>;
	.reg .b32 	%r<14>;
	.reg .b32 	%f<41>;
	.reg .b64 	%rd<12>;

	ld.param.u64 	%rd1, [_Z18kernelCrossEntropyPfS_S_i_param_0];
	ld.param.u64 	%rd2, [_Z18kernelCrossEntropyPfS_S_i_param_1];
	ld.param.u64 	%rd3, [_Z18kernelCrossEntropyPfS_S_i_param_2];
	ld.param.u32 	%r3, [_Z18kernelCrossEntropyPfS_S_i_param_3];
	mov.u32 	%r4, %ctaid.x;
	mov.u32 	%r5, %ntid.x;
	mov.u32 	%r6, %tid.x;
	mad.lo.s32 	%r1, %r4, %r5, %r6;
	setp.ge.s32 	%p1, %r1, %r3;
	@%p1 bra 	$L__BB5_4;
	cvta.to.global.u64 	%rd4, %rd1;
	cvta.to.global.u64 	%rd5, %rd2;
	mul.wide.s32 	%rd6, %r1, 4;
	add.s64 	%rd7, %rd4, %rd6;
	ld.global.f32 	%f5, [%rd7];
	add.s64 	%rd8, %rd5, %rd6;
	ld.global.f32 	%f6, [%rd8];
	neg.f32 	%f7, %f6;
	mul.f32 	%f8, %f5, %f7;
	fma.rn.f32 	%f9, %f8, 0f3BBB989D, 0f3F000000;
	cvt.sat.f32.f32 	%f10, %f9;
	mov.f32 	%f11, 0f4B400001;
	mov.f32 	%f12, 0f437C0000;
	fma.rm.f32 	%f13, %f10, %f12, %f11;
	add.f32 	%f14, %f13, 0fCB40007F;
	neg.f32 	%f15, %f14;
	fma.rn.f32 	%f16, %f8, 0f3FB8AA3B, %f15;
	fma.rn.f32 	%f17, %f8, 0f32A57060, %f16;
	mov.b32 	%r7, %f13;
	shl.b32 	%r8, %r7, 23;
	mov.b32 	%f18, %r8;
	ex2.approx.ftz.f32 	%f19, %f17;
	mul.f32 	%f1, %f19, %f18;
	mov.f32 	%f20, 0f3F800000;
	add.rz.f32 	%f21, %f1, %f20;
	mov.b32 	%r9, %f21;
	add.s32 	%r10, %r9, -1061158912;
	and.b32  	%r11, %r10, -8388608;
	mov.b32 	%r2, %f1;
	sub.s32 	%r12, %r2, %r11;
	mov.b32 	%f22, %r12;
	sub.s32 	%r13, 1082130432, %r11;
	mov.b32 	%f23, %r13;
	fma.rn.f32 	%f24, %f23, 0f3E800000, 0fBF800000;
	add.f32 	%f25, %f24, %f22;
	cvt.rn.f32.s32 	%f26, %r11;
	mul.f32 	%f27, %f26, 0f34000000;
	fma.rn.f32 	%f28, %f25, 0fBD39BF78, 0f3DD80012;
	fma.rn.f32 	%f29, %f28, %f25, 0fBE0778E0;
	fma.rn.f32 	%f30, %f29, %f25, 0f3E146475;
	fma.rn.f32 	%f31, %f30, %f25, 0fBE2A68DD;
	fma.rn.f32 	%f32, %f31, %f25, 0f3E4CAF9E;
	fma.rn.f32 	%f33, %f32, %f25, 0fBE800042;
	fma.rn.f32 	%f34, %f33, %f25, 0f3EAAAAE6;
	fma.rn.f32 	%f35, %f34, %f25, 0fBF000000;
	mul.f32 	%f36, %f25, %f35;
	fma.rn.f32 	%f37, %f36, %f25, %f25;
	fma.rn.f32 	%f40, %f27, 0f3F317218, %f37;
	setp.lt.u32 	%p2, %r2, 2139095040;
	@%p2 bra 	$L__BB5_3;
	setp.gt.s32 	%p3, %r2, -1082130432;
	fma.rn.f32 	%f38, %f1, 0f7F800000, 0f7F800000;
	selp.f32 	%f39, %f38, %f40, %p3;
	setp.eq.f32 	%p4, %f1, 0f00000000;
	selp.f32 	%f40, 0f80000000, %f39, %p4;
$L__BB5_3:
	cvta.to.global.u64 	%rd9, %rd3;
	add.s64 	%rd11, %rd9, %rd6;
	st.global.f32 	[%rd11], %f40;
$L__BB5_4:
	ret;

}
	// .globl	_Z15kernelReductionPfS_i
.visible .entry _Z15kernelReductionPfS_i(
	.param .u64 .ptr .align 1 _Z15kernelReductionPfS_i_param_0,
	.param .u64 .ptr .align 1 _Z15kernelReductionPfS_i_param_1,
	.param .u32 _Z15kernelReductionPfS_i_param_2
)
{
	.reg .pred 	%p<11>;
	.reg .b32 	%r<12>;
	.reg .b32 	%f<28>;
	.reg .b64 	%rd<11>;
	// demoted variable
	.shared .align 4 .b8 _ZZ15kernelReductionPfS_iE10partialSum[1024];
	ld.param.u64 	%rd3, [_Z15kernelReductionPfS_i_param_0];
	ld.param.u64 	%rd2, [_Z15kernelReductionPfS_i_param_1];
	ld.param.u32 	%r6, [_Z15kernelReductionPfS_i_param_2];
	cvta.to.global.u64 	%rd1, %rd3;
	mov.u32 	%r1, %tid.x;
	mov.u32 	%r2, %ctaid.x;
	shl.b32 	%r7, %r2, 8;
	add.s32 	%r3, %r7, %r1;
	setp.ge.u32 	%p1, %r3, %r6;
	shl.b32 	%r8, %r1, 2;
	mov.u32 	%r9, _ZZ15kernelReductionPfS_iE10partialSum;
	add.s32 	%r4, %r9, %r8;
	@%p1 bra 	$L__BB6_2;
	mul.wide.u32 	%rd4, %r3, 4;
	add.s64 	%rd5, %rd1, %rd4;
	ld.global.f32 	%f1, [%rd5];
	st.shared.f32 	[%r4], %f1;
	bra.uni 	$L__BB6_3;
$L__BB6_2:
	mov.b32 	%r10, 0;
	st.shared.u32 	[%r4], %r10;
$L__BB6_3:
	add.s32 	%r5, %r3, 128;
	setp.ge.u32 	%p2, %r5, %r6;
	@%p2 bra 	$L__BB6_5;
	mul.wide.u32 	%rd6, %r5, 4;
	add.s64 	%rd7, %rd1, %rd6;
	ld.global.f32 	%f2, [%rd7];
	st.shared.f32 	[%r4+512], %f2;
	bra.uni 	$L__BB6_6;
$L__BB6_5:
	mov.b32 	%r11, 0;
	st.shared.u32 	[%r4+512], %r11;
$L__BB6_6:
	bar.sync 	0;
	setp.gt.u32 	%p3, %r1, 127;
	@%p3 bra 	$L__BB6_8;
	ld.shared.f32 	%f3, [%r4+512];
	ld.shared.f32 	%f4, [%r4];
	add.f32 	%f5, %f3, %f4;
	st.shared.f32 	[%r4], %f5;
$L__BB6_8:
	bar.sync 	0;
	setp.gt.u32 	%p4, %r1, 63;
	@%p4 bra 	$L__BB6_10;
	ld.shared.f32 	%f6, [%r4+256];
	ld.shared.f32 	%f7, [%r4];
	add.f32 	%f8, %f6, %f7;
	st.shared.f32 	[%r4], %f8;
$L__BB6_10:
	bar.sync 	0;
	setp.gt.u32 	%p5, %r1, 31;
	@%p5 bra 	$L__BB6_12;
	ld.shared.f32 	%f9, [%r4+128];
	ld.shared.f32 	%f10, [%r4];
	add.f32 	%f11, %f9, %f10;
	st.shared.f32 	[%r4], %f11;
$L__BB6_12:
	bar.sync 	0;
	setp.gt.u32 	%p6, %r1, 15;
	@%p6 bra 	$L__BB6_14;
	ld.shared.f32 	%f12, [%r4+64];
	ld.shared.f32 	%f13, [%r4];
	add.f32 	%f14, %f12, %f13;
	st.shared.f32 	[%r4], %f14;
$L__BB6_14:
	bar.sync 	0;
	setp.gt.u32 	%p7, %r1, 7;
	@%p7 bra 	$L__BB6_16;
	ld.shared.f32 	%f15, [%r4+32];
	ld.shared.f32 	%f16, [%r4];
	add.f32 	%f17, %f15, %f16;
	st.shared.f32 	[%r4], %f17;
$L__BB6_16:
	bar.sync 	0;
	setp.gt.u32 	%p8, %r1, 3;
	@%p8 bra 	$L__BB6_18;
	ld.shared.f32 	%f18, [%r4+16];
	ld.shared.f32 	%f19, [%r4];
	add.f32 	%f20, %f18, %f19;
	st.shared.f32 	[%r4], %f20;
$L__BB6_18:
	bar.sync 	0;
	setp.gt.u32 	%p9, %r1, 1;
	@%p9 bra 	$L__BB6_20;
	ld.shared.f32 	%f21, [%r4+8];
	ld.shared.f32 	%f22, [%r4];
	add.f32 	%f23, %f21, %f22;
	st.shared.f32 	[%r4], %f23;
$L__BB6_20:
	bar.sync 	0;
	setp.ne.s32 	%p10, %r1, 0;
	@%p10 bra 	$L__BB6_22;
	ld.shared.f32 	%f24, [_ZZ15kernelReductionPfS_iE10partialSum+4];
	ld.shared.f32 	%f25, [%r4];
	add.f32 	%f26, %f24, %f25;
	st.shared.f32 	[%r4], %f26;
	ld.shared.f32 	%f27, [_ZZ15kernelReductionPfS_iE10partialSum];
	cvta.to.global.u64 	%rd8, %rd2;
	mul.wide.u32 	%rd9, %r2, 4;
	add.s64 	%rd10, %rd8, %rd9;
	st.global.f32 	[%rd10], %f27;
$L__BB6_22:
	ret;

}
	// .globl	_Z23confusion_matrix_kernelPfS_Piii
.visible .entry _Z23confusion_matrix_kernelPfS_Piii(
	.param .u64 .ptr .align 1 _Z23confusion_matrix_kernelPfS_Piii_param_0,
	.param .u64 .ptr .align 1 _Z23confusion_matrix_kernelPfS_Piii_param_1,
	.param .u64 .ptr .align 1 _Z23confusion_matrix_kernelPfS_Piii_param_2,
	.param .u32 _Z23confusion_matrix_kernelPfS_Piii_param_3,
	.param .u32 _Z23confusion_matrix_kernelPfS_Piii_param_4
)
{
	.reg .pred 	%p<4>;
	.reg .b32 	%r<13>;
	.reg .b32 	%f<3>;
	.reg .b64 	%rd<12>;

	ld.param.u64 	%rd1, [_Z23confusion_matrix_kernelPfS_Piii_param_0];
	ld.param.u64 	%rd2, [_Z23confusion_matrix_kernelPfS_Piii_param_1];
	ld.param.u64 	%rd3, [_Z23confusion_matrix_kernelPfS_Piii_param_2];
	ld.param.u32 	%r4, [_Z23confusion_matrix_kernelPfS_Piii_param_3];
	ld.param.u32 	%r5, [_Z23confusion_matrix_kernelPfS_Piii_param_4];
	mov.u32 	%r6, %ctaid.x;
	mov.u32 	%r7, %ntid.x;
	mov.u32 	%r8, %tid.x;
	mad.lo.s32 	%r1, %r6, %r7, %r8;
	setp.ge.s32 	%p1, %r1, %r5;
	@%p1 bra 	$L__BB7_3;
	cvta.to.global.u64 	%rd4, %rd1;
	cvta.to.global.u64 	%rd5, %rd2;
	mul.wide.s32 	%rd6, %r1, 4;
	add.s64 	%rd7, %rd4, %rd6;
	ld.global.f32 	%f1, [%rd7];
	setp.ge.f32 	%p2, %f1, 0f3F000000;
	selp.u32 	%r2, 1, 0, %p2;
	add.s64 	%rd8, %rd5, %rd6;
	ld.global.f32 	%f2, [%rd8];
	cvt.rzi.s32.f32 	%r9, %f2;
	max.s32 	%r10, %r2, %r9;
	setp.ge.s32 	%p3, %r10, %r4;
	@%p3 bra 	$L__BB7_3;
	mad.lo.s32 	%r11, %r9, %r4, %r2;
	cvta.to.global.u64 	%rd9, %rd3;
	mul.wide.s32 	%rd10, %r11, 4;
	add.s64 	%rd11, %rd9, %rd10;
	atom.global.add.u32 	%r12, [%rd11], 1;
$L__BB7_3:
	ret;

}


// ===== COMPILED SASS (sm_100) =====

	.target	sm_100

	.elftype	@"ET_EXEC"


//--------------------- .note.nv.tkinfo           --------------------------
	.section	.note.nv.tkinfo,"",@"SHT_NOTE"
	.sectionflags	@"SHF_NOTE_NV_TKINFO"
	.tkinfo
        /*0018*/ 	.word	0x00000002
        /*0030*/ 	.string	""
        /*0030*/ 	.string	"ptxas"
        /*0030*/ 	.string	"Cuda compilation tools, release 13.0, V13.0.88"
        /*0030*/ 	.string	"Build cuda_13.0.r13.0/compiler.36424714_0"
        /*0030*/ 	.string	"-arch sm_100 -m 64 "



//--------------------- .note.nv.cuinfo           --------------------------
	.section	.note.nv.cuinfo,"",@"SHT_NOTE"
	.sectionflags	@"SHF_NOTE_NV_CUINFO"
        /*0018*/ 	.short	0x0002
        /*001a*/ 	.short	0x0064
        /*001c*/ 	.short	0x0082
	.zero		2


//--------------------- .nv.info                  --------------------------
	.section	.nv.info,"",@"SHT_CUDA_INFO"
	.align	4


	//----- nvinfo : EIATTR_REGCOUNT
	.align		4
        /*0000*/ 	.byte	0x04, 0x2f
        /*0002*/ 	.short	(.L_1 - .L_0)
	.align		4
.L_0:
        /*0004*/ 	.word	index@(_Z15kernelMatrixMulPfS_S_iiii)
        /*0008*/ 	.word	0x00000020


	//----- nvinfo : EIATTR_FRAME_SIZE
	.align		4
.L_1:
        /*000c*/ 	.byte	0x04, 0x11
        /*000e*/ 	.short	(.L_3 - .L_2)
	.align		4
.L_2:
        /*0010*/ 	.word	index@(_Z15kernelMatrixMulPfS_S_iiii)
        /*0014*/ 	.word	0x00000000


	//----- nvinfo : EIATTR_REGCOUNT
	.align		4
.L_3:
        /*0018*/ 	.byte	0x04, 0x2f
        /*001a*/ 	.short	(.L_5 - .L_4)
	.align		4
.L_4:
        /*001c*/ 	.word	index@(_Z13kernelSigmoidPfi)
        /*0020*/ 	.word	0x0000000f


	//----- nvinfo : EIATTR_FRAME_SIZE
	.align		4
.L_5:
        /*0024*/ 	.byte	0x04, 0x11
        /*0026*/ 	.short	(.L_7 - .L_6)
	.align		4
.L_6:
        /*0028*/ 	.word	index@($__internal_0_$__cuda_sm20_dblrcp_rn_slowpath_v3)
        /*002c*/ 	.word	0x00000000


	//----- nvinfo : EIATTR_FRAME_SIZE
	.align		4
.L_7:
        /*0030*/ 	.byte	0x04, 0x11
        /*0032*/ 	.short	(.L_9 - .L_8)
	.align		4
.L_8:
        /*0034*/ 	.word	index@(_Z13kernelSigmoidPfi)
        /*0038*/ 	.word	0x00000000


	//----- nvinfo : EIATTR_REGCOUNT
	.align		4
.L_9:
        /*003c*/ 	.byte	0x04, 0x2f
        /*003e*/ 	.short	(.L_11 - .L_10)
	.align		4
.L_10:
        /*0040*/ 	.word	index@(_Z20kernelMatrixAbsErrorPfS_S_ii)
        /*0044*/ 	.word	0x0000000c


	//----- nvinfo : EIATTR_FRAME_SIZE
	.align		4
.L_11:
        /*0048*/ 	.byte	0x04, 0x11
        /*004a*/ 	.short	(.L_13 - .L_12)
	.align		4
.L_12:
        /*004c*/ 	.word	index@(_Z20kernelMatrixAbsErrorPfS_S_ii)
        /*0050*/ 	.word	0x00000000


	//----- nvinfo : EIATTR_REGCOUNT
	.align		4
.L_13:
        /*0054*/ 	.byte	0x04, 0x2f
        /*0056*/ 	.short	(.L_15 - .L_14)
	.align		4
.L_14:
        /*0058*/ 	.word	index@(_Z14kernelAbsErrorPfS_S_i)
        /*005c*/ 	.word	0x0000000c


	//----- nvinfo : EIATTR_FRAME_SIZE
	.align		4
.L_15:
        /*0060*/ 	.byte	0x04, 0x11
        /*0062*/ 	.short	(.L_17 - .L_16)
	.align		4
.L_16:
        /*0064*/ 	.word	index@(_Z14kernelAbsErrorPfS_S_i)
        /*0068*/ 	.word	0x00000000


	//----- nvinfo : EIATTR_REGCOUNT
	.align		4
.L_17:
        /*006c*/ 	.byte	0x04, 0x2f
        /*006e*/ 	.short	(.L_19 - .L_18)
	.align		4
.L_18:
        /*0070*/ 	.word	index@(_Z18kernelUpdateParamsPfS_S_S_if)
        /*0074*/ 	.word	0x0000000e


	//----- nvinfo : EIATTR_FRAME_SIZE
	.align		4
.L_19:
        /*0078*/ 	.byte	0x04, 0x11
        /*007a*/ 	.short	(.L_21 - .L_20)
	.align		4
.L_20:
        /*007c*/ 	.word	index@(_Z18kernelUpdateParamsPfS_S_S_if)
        /*0080*/ 	.word	0x00000000


	//----- nvinfo : EIATTR_REGCOUNT
	.align		4
.L_21:
        /*0084*/ 	.byte	0x04, 0x2f
        /*0086*/ 	.short	(.L_23 - .L_22)
	.align		4
.L_22:
        /*0088*/ 	.word	index@(_Z18kernelCrossEntropyPfS_S_i)
        /*008c*/ 	.word	0x0000000c


	//----- nvinfo : EIATTR_FRAME_SIZE
	.align		4
.L_23:
        /*0090*/ 	.byte	0x04, 0x11
        /*0092*/ 	.short	(.L_25 - .L_24)
	.align		4
.L_24:
        /*0094*/ 	.word	index@(_Z18kernelCrossEntropyPfS_S_i)
        /*0098*/ 	.word	0x00000000


	//----- nvinfo : EIATTR_REGCOUNT
	.align		4
.L_25:
        /*009c*/ 	.byte	0x04, 0x2f
        /*009e*/ 	.short	(.L_27 - .L_26)
	.align		4
.L_26:
        /*00a0*/ 	.word	index@(_Z15kernelReductionPfS_i)
        /*00a4*/ 	.word	0x0000000c


	//----- nvinfo : EIATTR_FRAME_SIZE
	.align		4
.L_27:
        /*00a8*/ 	.byte	0x04, 0x11
        /*00aa*/ 	.short	(.L_29 - .L_28)
	.align		4
.L_28:
        /*00ac*/ 	.word	index@(_Z15kernelReductionPfS_i)
        /*00b0*/ 	.word	0x00000000


	//----- nvinfo : EIATTR_REGCOUNT
	.align		4
.L_29:
        /*00b4*/ 	.byte	0x04, 0x2f
        /*00b6*/ 	.short	(.L_31 - .L_30)
	.align		4
.L_30:
        /*00b8*/ 	.word	index@(_Z23confusion_matrix_kernelPfS_Piii)
        /*00bc*/ 	.word	0x0000000a


	//----- nvinfo : EIATTR_FRAME_SIZE
	.align		4
.L_31:
        /*00c0*/ 	.byte	0x04, 0x11
        /*00c2*/ 	.short	(.L_33 - .L_32)
	.align		4
.L_32:
        /*00c4*/ 	.word	index@(_Z23confusion_matrix_kernelPfS_Piii)
        /*00c8*/ 	.word	0x00000000


	//----- nvinfo : EIATTR_MIN_STACK_SIZE
	.align		4
.L_33:
        /*00cc*/ 	.byte	0x04, 0x12
        /*00ce*/ 	.short	(.L_35 - .L_34)
	.align		4
.L_34:
        /*00d0*/ 	.word	index@(_Z23confusion_matrix_kernelPfS_Piii)
        /*00d4*/ 	.word	0x00000000


	//----- nvinfo : EIATTR_MIN_STACK_SIZE
	.align		4
.L_35:
        /*00d8*/ 	.byte	0x04, 0x12
        /*00da*/ 	.short	(.L_37 - .L_36)
	.align		4
.L_36:
        /*00dc*/ 	.word	index@(_Z15kernelReductionPfS_i)
        /*00e0*/ 	.word	0x00000000


	//----- nvinfo : EIATTR_MIN_STACK_SIZE
	.align		4
.L_37:
        /*00e4*/ 	.byte	0x04, 0x12
        /*00e6*/ 	.short	(.L_39 - .L_38)
	.align		4
.L_38:
        /*00e8*/ 	.word	index@(_Z18kernelCrossEntropyPfS_S_i)
        /*00ec*/ 	.word	0x00000000


	//----- nvinfo : EIATTR_MIN_STACK_SIZE
	.align		4
.L_39:
        /*00f0*/ 	.byte	0x04, 0x12
        /*00f2*/ 	.short	(.L_41 - .L_40)
	.align		4
.L_40:
        /*00f4*/ 	.word	index@(_Z18kernelUpdateParamsPfS_S_S_if)
        /*00f8*/ 	.word	0x00000000


	//----- nvinfo : EIATTR_MIN_STACK_SIZE
	.align		4
.L_41:
        /*00fc*/ 	.byte	0x04, 0x12
        /*00fe*/ 	.short	(.L_43 - .L_42)
	.align		4
.L_42:
        /*0100*/ 	.word	index@(_Z14kernelAbsErrorPfS_S_i)
        /*0104*/ 	.word	0x00000000


	//----- nvinfo : EIATTR_MIN_STACK_SIZE
	.align		4
.L_43:
        /*0108*/ 	.byte	0x04, 0x12
        /*010a*/ 	.short	(.L_45 - .L_44)
	.align		4
.L_44:
        /*010c*/ 	.word	index@(_Z20kernelMatrixAbsErrorPfS_S_ii)
        /*0110*/ 	.word	0x00000000


	//----- nvinfo : EIATTR_MIN_STACK_SIZE
	.align		4
.L_45:
        /*0114*/ 	.byte	0x04, 0x12
        /*0116*/ 	.short	(.L_47 - .L_46)
	.align		4
.L_46:
        /*0118*/ 	.word	index@(_Z13kernelSigmoidPfi)
        /*011c*/ 	.word	0x00000000


	//----- nvinfo : EIATTR_MIN_STACK_SIZE
	.align		4
.L_47:
        /*0120*/ 	.byte	0x04, 0x12
        /*0122*/ 	.short	(.L_49 - .L_48)
	.align		4
.L_48:
        /*0124*/ 	.word	index@(_Z15kernelMatrixMulPfS_S_iiii)
        /*0128*/ 	.word	0x00000000
.L_49:


//--------------------- .nv.compat                --------------------------
	.section	.nv.compat,"",@"SHT_CUDA_COMPAT_INFO"
	.align	4
        /*0000*/ 	.byte	0x02, 0x09, 0x00, 0x00, 0x02, 0x02, 0x01, 0x00, 0x02, 0x05, 0x05, 0x00, 0x03, 0x07, 0x01, 0x01
        /*0010*/ 	.byte	0x02, 0x03, 0x00, 0x00, 0x02, 0x06, 0x01, 0x00, 0x04, 0x0b, 0x08, 0x00, 0x01, 0x00, 0x00, 0x00
        /*0020*/ 	.byte	0x00, 0x00, 0x00, 0x00


//--------------------- .nv.info._Z23confusion_matrix_kernelPfS_Piii --------------------------
	.section	.nv.info._Z23confusion_matrix_kernelPfS_Piii,"",@"SHT_CUDA_INFO"
	.sectionflags	@""
	.align	4


	//----- nvinfo : EIATTR_CUDA_API_VERSION
	.align		4
        /*0000*/ 	.byte	0x04, 0x37
        /*0002*/ 	.short	(.L_51 - .L_50)
.L_50:
        /*0004*/ 	.word	0x00000082


	//----- nvinfo : EIATTR_KPARAM_INFO
	.align		4
.L_51:
        /*0008*/ 	.byte	0x04, 0x17
        /*000a*/ 	.short	(.L_53 - .L_52)
.L_52:
        /*000c*/ 	.word	0x00000000
        /*0010*/ 	.short	0x0004
        /*0012*/ 	.short	0x001c
        /*0014*/ 	.byte	0x00, 0xf0, 0x11, 0x00


	//----- nvinfo : EIATTR_KPARAM_INFO
	.align		4
.L_53:
        /*0018*/ 	.byte	0x04, 0x17
        /*001a*/ 	.short	(.L_55 - .L_54)
.L_54:
        /*001c*/ 	.word	0x00000000
        /*0020*/ 	.short	0x0003
        /*0022*/ 	.short	0x0018
        /*0024*/ 	.byte	0x00, 0xf0, 0x11, 0x00


	//----- nvinfo : EIATTR_KPARAM_INFO
	.align		4
.L_55:
        /*0028*/ 	.byte	0x04, 0x17
        /*002a*/ 	.short	(.L_57 - .L_56)
.L_56:
        /*002c*/ 	.word	0x00000000
        /*0030*/ 	.short	0x0002
        /*0032*/ 	.short	0x0010
        /*0034*/ 	.byte	0x00, 0xf5, 0x21, 0x00


	//----- nvinfo : EIATTR_KPARAM_INFO
	.align		4
.L_57:
        /*0038*/ 	.byte	0x04, 0x17
        /*003a*/ 	.short	(.L_59 - .L_58)
.L_58:
        /*003c*/ 	.word	0x00000000
        /*0040*/ 	.short	0x0001
        /*0042*/ 	.short	0x0008
        /*0044*/ 	.byte	0x00, 0xf5, 0x21, 0x00


	//----- nvinfo : EIATTR_KPARAM_INFO
	.align		4
.L_59:
        /*0048*/ 	.byte	0x04, 0x17
        /*004a*/ 	.short	(.L_61 - .L_60)
.L_60:
        /*004c*/ 	.word	0x00000000
        /*0050*/ 	.short	0x0000
        /*0052*/ 	.short	0x0000
        /*0054*/ 	.byte	0x00, 0xf5, 0x21, 0x00


	//----- nvinfo : EIATTR_SPARSE_MMA_MASK
	.align		4
.L_61:
        /*0058*/ 	.byte	0x03, 0x50
        /*005a*/ 	.short	0x0000


	//----- nvinfo : EIATTR_MAXREG_COUNT
	.align		4
        /*005c*/ 	.byte	0x03, 0x1b
        /*005e*/ 	.short	0x00ff


	//----- nvinfo : EIATTR_MERCURY_ISA_VERSION
	.align		4
        /*0060*/ 	.byte	0x03, 0x5f
        /*0062*/ 	.short	0x0101


	//----- nvinfo : EIATTR_VRC_CTA_INIT_COUNT
	.align		4
        /*0064*/ 	.byte	0x02, 0x4a
	.zero		1
	.zero		1


	//----- nvinfo : EIATTR_EXIT_INSTR_OFFSETS
	.align		4
        /*0068*/ 	.byte	0x04, 0x1c
        /*006a*/ 	.short	(.L_63 - .L_62)


	//   ....[0]....
.L_62:
        /*006c*/ 	.word	0x00000070


	//   ....[1]....
        /*0070*/ 	.word	0x00000150


	//   ....[2]....
        /*0074*/ 	.word	0x000001b0


	//----- nvinfo : EIATTR_CBANK_PARAM_SIZE
	.align		4
.L_63:
        /*0078*/ 	.byte	0x03, 0x19
        /*007a*/ 	.short	0x0020


	//----- nvinfo : EIATTR_PARAM_CBANK
	.align		4
        /*007c*/ 	.byte	0x04, 0x0a
        /*007e*/ 	.short	(.L_65 - .L_64)
	.align		4
.L_64:
        /*0080*/ 	.word	index@(.nv.constant0._Z23confusion_matrix_kernelPfS_Piii)
        /*0084*/ 	.short	0x0380
        /*0086*/ 	.short	0x0020


	//----- nvinfo : EIATTR_SW_WAR
	.align		4
.L_65:
        /*0088*/ 	.byte	0x04, 0x36
        /*008a*/ 	.short	(.L_67 - .L_66)
.L_66:
        /*008c*/ 	.word	0x00000008
.L_67:


//--------------------- .nv.info._Z15kernelReductionPfS_i --------------------------
	.section	.nv.info._Z15kernelReductionPfS_i,"",@"SHT_CUDA_INFO"
	.sectionflags	@""
	.align	4


	//----- nvinfo : EIATTR_CUDA_API_VERSION
	.align		4
        /*0000*/ 	.byte	0x04, 0x37
        /*0002*/ 	.short	(.L_69 - .L_68)
.L_68:
        /*0004*/ 	.word	0x00000082


	//----- nvinfo : EIATTR_KPARAM_INFO
	.align		4
.L_69:
        /*0008*/ 	.byte	0x04, 0x17
        /*000a*/ 	.short	(.L_71 - .L_70)
.L_70:
        /*000c*/ 	.word	0x00000000
        /*0010*/ 	.short	0x0002
        /*0012*/ 	.short	0x0010
        /*0014*/ 	.byte	0x00, 0xf0, 0x11, 0x00


	//----- nvinfo : EIATTR_KPARAM_INFO
	.align		4
.L_71:
        /*0018*/ 	.byte	0x04, 0x17
        /*001a*/ 	.short	(.L_73 - .L_72)
.L_72:
        /*001c*/ 	.word	0x00000000
        /*0020*/ 	.short	0x0001
        /*0022*/ 	.short	0x0008
        /*0024*/ 	.byte	0x00, 0xf5, 0x21, 0x00


	//----- nvinfo : EIATTR_KPARAM_INFO
	.align		4
.L_73:
        /*0028*/ 	.byte	0x04, 0x17
        /*002a*/ 	.short	(.L_75 - .L_74)
.L_74:
        /*002c*/ 	.word	0x00000000
        /*0030*/ 	.short	0x0000
        /*0032*/ 	.short	0x0000
        /*0034*/ 	.byte	0x00, 0xf5, 0x21, 0x00


	//----- nvinfo : EIATTR_SPARSE_MMA_MASK
	.align		4
.L_75:
        /*0038*/ 	.byte	0x03, 0x50
        /*003a*/ 	.short	0x0000


	//----- nvinfo : EIATTR_MAXREG_COUNT
	.align		4
        /*003c*/ 	.byte	0x03, 0x1b
        /*003e*/ 	.short	0x00ff


	//----- nvinfo : EIATTR_NUM_BARRIERS
	.align		4
        /*0040*/ 	.byte	0x02, 0x4c
        /*0042*/ 	.byte	0x01
	.zero		1


	//----- nvinfo : EIATTR_MERCURY_ISA_VERSION
	.align		4
        /*0044*/ 	.byte	0x03, 0x5f
        /*0046*/ 	.short	0x0101


	//----- nvinfo : EIATTR_VRC_CTA_INIT_COUNT
	.align		4
        /*0048*/ 	.byte	0x02, 0x4a
	.zero		1
	.zero		1


	//----- nvinfo : EIATTR_EXIT_INSTR_OFFSETS
	.align		4
        /*004c*/ 	.byte	0x04, 0x1c
        /*004e*/ 	.short	(.L_77 - .L_76)


	//   ....[0]....
.L_76:
        /*0050*/ 	.word	0x00000470


	//   ....[1]....
        /*0054*/ 	.word	0x00000500


	//----- nvinfo : EIATTR_CRS_STACK_SIZE
	.align		4
.L_77:
        /*0058*/ 	.byte	0x04, 0x1e
        /*005a*/ 	.short	(.L_79 - .L_78)
.L_78:
        /*005c*/ 	.word	0x00000000


	//----- nvinfo : EIATTR_CBANK_PARAM_SIZE
	.align		4
.L_79:
        /*0060*/ 	.byte	0x03, 0x19
        /*0062*/ 	.short	0x0014


	//----- nvinfo : EIATTR_PARAM_CBANK
	.align		4
        /*0064*/ 	.byte	0x04, 0x0a
        /*0066*/ 	.short	(.L_81 - .L_80)
	.align		4
.L_80:
        /*0068*/ 	.word	index@(.nv.constant0._Z15kernelReductionPfS_i)
        /*006c*/ 	.short	0x0380
        /*006e*/ 	.short	0x0014


	//----- nvinfo : EIATTR_SW_WAR
	.align		4
.L_81:
        /*0070*/ 	.byte	0x04, 0x36
        /*0072*/ 	.short	(.L_83 - .L_82)
.L_82:
        /*0074*/ 	.word	0x00000008
.L_83:


//--------------------- .nv.info._Z18kernelCrossEntropyPfS_S_i --------------------------
	.section	.nv.info._Z18kernelCrossEntropyPfS_S_i,"",@"SHT_CUDA_INFO"
	.sectionflags	@""
	.align	4


	//----- nvinfo : EIATTR_CUDA_API_VERSION
	.align		4
        /*0000*/ 	.byte	0x04, 0x37
        /*0002*/ 	.short	(.L_85 - .L_84)
.L_84:
        /*0004*/ 	.word	0x00000082


	//----- nvinfo : EIATTR_KPARAM_INFO
	.align		4
.L_85:
        /*0008*/ 	.byte	0x04, 0x17
        /*000a*/ 	.short	(.L_87 - .L_86)
.L_86:
        /*000c*/ 	.word	0x00000000
        /*0010*/ 	.short	0x0003
        /*0012*/ 	.short	0x0018
        /*0014*/ 	.byte	0x00, 0xf0, 0x11, 0x00


	//----- nvinfo : EIATTR_KPARAM_INFO
	.align		4
.L_87:
        /*0018*/ 	.byte	0x04, 0x17
        /*001a*/ 	.short	(.L_89 - .L_88)
.L_88:
        /*001c*/ 	.word	0x00000000
        /*0020*/ 	.short	0x0002
        /*0022*/ 	.short	0x0010
        /*0024*/ 	.byte	0x00, 0xf5, 0x21, 0x00


	//----- nvinfo : EIATTR_KPARAM_INFO
	.align		4
.L_89:
        /*0028*/ 	.byte	0x04, 0x17
        /*002a*/ 	.short	(.L_91 - .L_90)
.L_90:
        /*002c*/ 	.word	0x00000000
        /*0030*/ 	.short	0x0001
        /*0032*/ 	.short	0x0008
        /*0034*/ 	.byte	0x00, 0xf5, 0x21, 0x00


	//----- nvinfo : EIATTR_KPARAM_INFO
	.align		4
.L_91:
        /*0038*/ 	.byte	0x04, 0x17
        /*003a*/ 	.short	(.L_93 - .L_92)
.L_92:
        /*003c*/ 	.word	0x00000000
        /*0040*/ 	.short	0x0000
        /*0042*/ 	.short	0x0000
        /*0044*/ 	.byte	0x00, 0xf5, 0x21, 0x00


	//----- nvinfo : EIATTR_SPARSE_MMA_MASK
	.align		4
.L_93:
        /*0048*/ 	.byte	0x03, 0x50
        /*004a*/ 	.short	0x0000


	//----- nvinfo : EIATTR_MAXREG_COUNT
	.align		4
        /*004c*/ 	.byte	0x03, 0x1b
        /*004e*/ 	.short	0x00ff


	//----- nvinfo : EIATTR_MERCURY_ISA_VERSION
	.align		4
        /*0050*/ 	.byte	0x03, 0x5f
        /*0052*/ 	.short	0x0101


	//----- nvinfo : EIATTR_VRC_CTA_INIT_COUNT
	.align		4
        /*0054*/ 	.byte	0x02, 0x4a
	.zero		1
	.zero		1


	//----- nvinfo : EIATTR_EXIT_INSTR_OFFSETS
	.align		4
        /*0058*/ 	.byte	0x04, 0x1c
        /*005a*/ 	.short	(.L_95 - .L_94)


	//   ....[0]....
.L_94:
        /*005c*/ 	.word	0x00000070


	//   ....[1]....
        /*0060*/ 	.word	0x00000390


	//----- nvinfo : EIATTR_CBANK_PARAM_SIZE
	.align		4
.L_95:
        /*0064*/ 	.byte	0x03, 0x19
        /*0066*/ 	.short	0x001c


	//----- nvinfo : EIATTR_PARAM_CBANK
	.align		4
        /*0068*/ 	.byte	0x04, 0x0a
        /*006a*/ 	.short	(.L_97 - .L_96)
	.align		4
.L_96:
        /*006c*/ 	.word	index@(.nv.constant0._Z18kernelCrossEntropyPfS_S_i)
        /*0070*/ 	.short	0x0380
        /*0072*/ 	.short	0x001c


	//----- nvinfo : EIATTR_SW_WAR
	.align		4
.L_97:
        /*0074*/ 	.byte	0x04, 0x36
        /*0076*/ 	.short	(.L_99 - .L_98)
.L_98:
        /*0078*/ 	.word	0x00000008
.L_99:


//--------------------- .nv.info._Z18kernelUpdateParamsPfS_S_S_if --------------------------
	.section	.nv.info._Z18kernelUpdateParamsPfS_S_S_if,"",@"SHT_CUDA_INFO"
	.sectionflags	@""
	.align	4


	//----- nvinfo : EIATTR_CUDA_API_VERSION
	.align		4
        /*0000*/ 	.byte	0x04, 0x37
        /*0002*/ 	.short	(.L_101 - .L_100)
.L_100:
        /*0004*/ 	.word	0x00000082


	//----- nvinfo : EIATTR_KPARAM_INFO
	.align		4
.L_101:
        /*0008*/ 	.byte	0x04, 0x17
        /*000a*/ 	.short	(.L_103 - .L_102)
.L_102:
        /*000c*/ 	.word	0x00000000
        /*0010*/ 	.short	0x0005
        /*0012*/ 	.short	0x0024
        /*0014*/ 	.byte	0x00, 0xf0, 0x11, 0x00


	//----- nvinfo : EIATTR_KPARAM_INFO
	.align		4
.L_103:
        /*0018*/ 	.byte	0x04, 0x17
        /*001a*/ 	.short	(.L_105 - .L_104)
.L_104:
        /*001c*/ 	.word	0x00000000
        /*0020*/ 	.short	0x0004
        /*0022*/ 	.short	0x0020
        /*0024*/ 	.byte	0x00, 0xf0, 0x11, 0x00


	//----- nvinfo : EIATTR_KPARAM_INFO
	.align		4
.L_105:
        /*0028*/ 	.byte	0x04, 0x17
        /*002a*/ 	.short	(.L_107 - .L_106)
.L_106:
        /*002c*/ 	.word	0x00000000
        /*0030*/ 	.short	0x0003
        /*0032*/ 	.short	0x0018
        /*0034*/ 	.byte	0x00, 0xf5, 0x21, 0x00


	//----- nvinfo : EIATTR_KPARAM_INFO
	.align		4
.L_107:
        /*0038*/ 	.byte	0x04, 0x17
        /*003a*/ 	.short	(.L_109 - .L_108)
.L_108:
        /*003c*/ 	.word	0x00000000
        /*0040*/ 	.short	0x0002
        /*0042*/ 	.short	0x0010
        /*0044*/ 	.byte	0x00, 0xf5, 0x21, 0x00


	//----- nvinfo : EIATTR_KPARAM_INFO
	.align		4
.L_109:
        /*0048*/ 	.byte	0x04, 0x17
        /*004a*/ 	.short	(.L_111 - .L_110)
.L_110:
        /*004c*/ 	.word	0x00000000
        /*0050*/ 	.short	0x0001
        /*0052*/ 	.short	0x0008
        /*0054*/ 	.byte	0x00, 0xf5, 0x21, 0x00


	//----- nvinfo : EIATTR_KPARAM_INFO
	.align		4
.L_111:
        /*0058*/ 	.byte	0x04, 0x17
        /*005a*/ 	.short	(.L_113 - .L_112)
.L_112:
        /*005c*/ 	.word	0x00000000
        /*0060*/ 	.short	0x0000
        /*0062*/ 	.short	0x0000
        /*0064*/ 	.byte	0x00, 0xf5, 0x21, 0x00


	//----- nvinfo : EIATTR_SPARSE_MMA_MASK
	.align		4
.L_113:
        /*0068*/ 	.byte	0x03, 0x50
        /*006a*/ 	.short	0x0000


	//----- nvinfo : EIATTR_MAXREG_COUNT
	.align		4
        /*006c*/ 	.byte	0x03, 0x1b
        /*006e*/ 	.short	0x00ff


	//----- nvinfo : EIATTR_MERCURY_ISA_VERSION
	.align		4
        /*0070*/ 	.byte	0x03, 0x5f
        /*0072*/ 	.short	0x0101


	//----- nvinfo : EIATTR_VRC_CTA_INIT_COUNT
	.align		4
        /*0074*/ 	.byte	0x02, 0x4a
	.zero		1
	.zero		1


	//----- nvinfo : EIATTR_EXIT_INSTR_OFFSETS
	.align		4
        /*0078*/ 	.byte	0x04, 0x1c
        /*007a*/ 	.short	(.L_115 - .L_114)


	//   ....[0]....
.L_114:
        /*007c*/ 	.word	0x00000070


	//   ....[1]....
        /*0080*/ 	.word	0x00000180


	//----- nvinfo : EIATTR_CBANK_PARAM_SIZE
	.align		4
.L_115:
        /*0084*/ 	.byte	0x03, 0x19
        /*0086*/ 	.short	0x0028


	//----- nvinfo : EIATTR_PARAM_CBANK
	.align		4
        /*0088*/ 	.byte	0x04, 0x0a
        /*008a*/ 	.short	(.L_117 - .L_116)
	.align		4
.L_116:
        /*008c*/ 	.word	index@(.nv.constant0._Z18kernelUpdateParamsPfS_S_S_if)
        /*0090*/ 	.short	0x0380
        /*0092*/ 	.short	0x0028


	//----- nvinfo : EIATTR_SW_WAR
	.align		4
.L_117:
        /*0094*/ 	.byte	0x04, 0x36
        /*0096*/ 	.short	(.L_119 - .L_118)
.L_118:
        /*0098*/ 	.word	0x00000008
.L_119:


//--------------------- .nv.info._Z14kernelAbsErrorPfS_S_i --------------------------
	.section	.nv.info._Z14kernelAbsErrorPfS_S_i,"",@"SHT_CUDA_INFO"
	.sectionflags	@""
	.align	4


	//----- nvinfo : EIATTR_CUDA_API_VERSION
	.align		4
        /*0000*/ 	.byte	0x04, 0x37
        /*0002*/ 	.short	(.L_121 - .L_120)
.L_120:
        /*0004*/ 	.word	0x00000082


	//----- nvinfo : EIATTR_KPARAM_INFO
	.align		4
.L_121:
        /*0008*/ 	.byte	0x04, 0x17
        /*000a*/ 	.short	(.L_123 - .L_122)
.L_122:
        /*000c*/ 	.word	0x00000000
        /*0010*/ 	.short	0x0003
        /*0012*/ 	.short	0x0018
        /*0014*/ 	.byte	0x00, 0xf0, 0x11, 0x00


	//----- nvinfo : EIATTR_KPARAM_INFO
	.align		4
.L_123:
        /*0018*/ 	.byte	0x04, 0x17
        /*001a*/ 	.short	(.L_125 - .L_124)
.L_124:
        /*001c*/ 	.word	0x00000000
        /*0020*/ 	.short	0x0002
        /*0022*/ 	.short	0x0010
        /*0024*/ 	.byte	0x00, 0xf5, 0x21, 0x00


	//----- nvinfo : EIATTR_KPARAM_INFO
	.align		4
.L_125:
        /*0028*/ 	.byte	0x04, 0x17
        /*002a*/ 	.short	(.L_127 - .L_126)
.L_126:
        /*002c*/ 	.word	0x00000000
        /*0030*/ 	.short	0x0001
        /*0032*/ 	.short	0x0008
        /*0034*/ 	.byte	0x00, 0xf5, 0x21, 0x00


	//----- nvinfo : EIATTR_KPARAM_INFO
	.align		4
.L_127:
        /*0038*/ 	.byte	0x04, 0x17
        /*003a*/ 	.short	(.L_129 - .L_128)
.L_128:
        /*003c*/ 	.word	0x00000000
        /*0040*/ 	.short	0x0000
        /*0042*/ 	.short	0x0000
        /*0044*/ 	.byte	0x00, 0xf5, 0x21, 0x00


	//----- nvinfo : EIATTR_SPARSE_MMA_MASK
	.align		4
.L_129:
        /*0048*/ 	.byte	0x03, 0x50
        /*004a*/ 	.short	0x0000


	//----- nvinfo : EIATTR_MAXREG_COUNT
	.align		4
        /*004c*/ 	.byte	0x03, 0x1b
        /*004e*/ 	.short	0x00ff


	//----- nvinfo : EIATTR_MERCURY_ISA_VERSION
	.align		4
        /*0050*/ 	.byte	0x03, 0x5f
        /*0052*/ 	.short	0x0101


	//----- nvinfo : EIATTR_VRC_CTA_INIT_COUNT
	.align		4
        /*0054*/ 	.byte	0x02, 0x4a
	.zero		1
	.zero		1


	//----- nvinfo : EIATTR_EXIT_INSTR_OFFSETS
	.align		4
        /*0058*/ 	.byte	0x04, 0x1c
        /*005a*/ 	.short	(.L_131 - .L_130)


	//   ....[0]....
.L_130:
        /*005c*/ 	.word	0x00000070


	//   ....[1]....
        /*0060*/ 	.word	0x00000140


	//----- nvinfo : EIATTR_CBANK_PARAM_SIZE
	.align		4
.L_131:
        /*0064*/ 	.byte	0x03, 0x19
        /*0066*/ 	.short	0x001c


	//----- nvinfo : EIATTR_PARAM_CBANK
	.align		4
        /*0068*/ 	.byte	0x04, 0x0a
        /*006a*/ 	.short	(.L_133 - .L_132)
	.align		4
.L_132:
        /*006c*/ 	.word	index@(.nv.constant0._Z14kernelAbsErrorPfS_S_i)
        /*0070*/ 	.short	0x0380
        /*0072*/ 	.short	0x001c


	//----- nvinfo : EIATTR_SW_WAR
	.align		4
.L_133:
        /*0074*/ 	.byte	0x04, 0x36
        /*0076*/ 	.short	(.L_135 - .L_134)
.L_134:
        /*0078*/ 	.word	0x00000008
.L_135:


//--------------------- .nv.info._Z20kernelMatrixAbsErrorPfS_S_ii --------------------------
	.section	.nv.info._Z20kernelMatrixAbsErrorPfS_S_ii,"",@"SHT_CUDA_INFO"
	.sectionflags	@""
	.align	4


	//----- nvinfo : EIATTR_CUDA_API_VERSION
	.align		4
        /*0000*/ 	.byte	0x04, 0x37
        /*0002*/ 	.short	(.L_137 - .L_136)
.L_136:
        /*0004*/ 	.word	0x00000082


	//----- nvinfo : EIATTR_KPARAM_INFO
	.align		4
.L_137:
        /*0008*/ 	.byte	0x04, 0x17
        /*000a*/ 	.short	(.L_139 - .L_138)
.L_138:
        /*000c*/ 	.word	0x00000000
        /*0010*/ 	.short	0x0004
        /*0012*/ 	.short	0x001c
        /*0014*/ 	.byte	0x00, 0xf0, 0x11, 0x00


	//----- nvinfo : EIATTR_KPARAM_INFO
	.align		4
.L_139:
        /*0018*/ 	.byte	0x04, 0x17
        /*001a*/ 	.short	(.L_141 - .L_140)
.L_140:
        /*001c*/ 	.word	0x00000000
        /*0020*/ 	.short	0x0003
        /*0022*/ 	.short	0x0018
        /*0024*/ 	.byte	0x00, 0xf0, 0x11, 0x00


	//----- nvinfo : EIATTR_KPARAM_INFO
	.align		4
.L_141:
        /*0028*/ 	.byte	0x04, 0x17
        /*002a*/ 	.short	(.L_143 - .L_142)
.L_142:
        /*002c*/ 	.word	0x00000000
        /*0030*/ 	.short	0x0002
        /*0032*/ 	.short	0x0010
        /*0034*/ 	.byte	0x00, 0xf5, 0x21, 0x00


	//----- nvinfo : EIATTR_KPARAM_INFO
	.align		4
.L_143:
        /*0038*/ 	.byte	0x04, 0x17
        /*003a*/ 	.short	(.L_145 - .L_144)
.L_144:
        /*003c*/ 	.word	0x00000000
        /*0040*/ 	.short	0x0001
        /*0042*/ 	.short	0x0008
        /*0044*/ 	.byte	0x00, 0xf5, 0x21, 0x00


	//----- nvinfo : EIATTR_KPARAM_INFO
	.align		4
.L_145:
        /*0048*/ 	.byte	0x04, 0x17
        /*004a*/ 	.short	(.L_147 - .L_146)
.L_146:
        /*004c*/ 	.word	0x00000000
        /*0050*/ 	.short	0x0000
        /*0052*/ 	.short	0x0000
        /*0054*/ 	.byte	0x00, 0xf5, 0x21, 0x00


	//----- nvinfo : EIATTR_SPARSE_MMA_MASK
	.align		4
.L_147:
        /*0058*/ 	.byte	0x03, 0x50
        /*005a*/ 	.short	0x0000


	//----- nvinfo : EIATTR_MAXREG_COUNT
	.align		4
        /*005c*/ 	.byte	0x03, 0x1b
        /*005e*/ 	.short	0x00ff


	//----- nvinfo : EIATTR_MERCURY_ISA_VERSION
	.align		4
        /*0060*/ 	.byte	0x03, 0x5f
        /*0062*/ 	.short	0x0101


	//----- nvinfo : EIATTR_VRC_CTA_INIT_COUNT
	.align		4
        /*0064*/ 	.byte	0x02, 0x4a
	.zero		1
	.zero		1


	//----- nvinfo : EIATTR_EXIT_INSTR_OFFSETS
	.align		4
        /*0068*/ 	.byte	0x04, 0x1c
        /*006a*/ 	.short	(.L_149 - .L_148)


	//   ....[0]....
.L_148:
        /*006c*/ 	.word	0x000000c0


	//   ....[1]....
        /*0070*/ 	.word	0x000001a0


	//----- nvinfo : EIATTR_CBANK_PARAM_SIZE
	.align		4
.L_149:
        /*0074*/ 	.byte	0x03, 0x19
        /*0076*/ 	.short	0x0020


	//----- nvinfo : EIATTR_PARAM_CBANK
	.align		4
        /*0078*/ 	.byte	0x04, 0x0a
        /*007a*/ 	.short	(.L_151 - .L_150)
	.align		4
.L_150:
        /*007c*/ 	.word	index@(.nv.constant0._Z20kernelMatrixAbsErrorPfS_S_ii)
        /*0080*/ 	.short	0x0380
        /*0082*/ 	.short	0x0020


	//----- nvinfo : EIATTR_SW_WAR
	.align		4
.L_151:
        /*0084*/ 	.byte	0x04, 0x36
        /*0086*/ 	.short	(.L_153 - .L_152)
.L_152:
        /*0088*/ 	.word	0x00000008
.L_153:


//--------------------- .nv.info._Z13kernelSigmoidPfi --------------------------
	.section	.nv.info._Z13kernelSigmoidPfi,"",@"SHT_CUDA_INFO"
	.sectionflags	@""
	.align	4


	//----- nvinfo : EIATTR_CUDA_API_VERSION
	.align		4
        /*0000*/ 	.byte	0x04, 0x37
        /*0002*/ 	.short	(.L_155 - .L_154)
.L_154:
        /*0004*/ 	.word	0x00000082


	//----- nvinfo : EIATTR_KPARAM_INFO
	.align		4
.L_155:
        /*0008*/ 	.byte	0x04, 0x17
        /*000a*/ 	.short	(.L_157 - .L_156)
.L_156:
        /*000c*/ 	.word	0x00000000
        /*0010*/ 	.short	0x0001
        /*0012*/ 	.short	0x0008
        /*0014*/ 	.byte	0x00, 0xf0, 0x11, 0x00


	//----- nvinfo : EIATTR_KPARAM_INFO
	.align		4
.L_157:
        /*0018*/ 	.byte	0x04, 0x17
        /*001a*/ 	.short	(.L_159 - .L_158)
.L_158:
        /*001c*/ 	.word	0x00000000
        /*0020*/ 	.short	0x0000
        /*0022*/ 	.short	0x0000
        /*0024*/ 	.byte	0x00, 0xf5, 0x21, 0x00


	//----- nvinfo : EIATTR_SPARSE_MMA_MASK
	.align		4
.L_159:
        /*0028*/ 	.byte	0x03, 0x50
        /*002a*/ 	.short	0x0000


	//----- nvinfo : EIATTR_MAXREG_COUNT
	.align		4
        /*002c*/ 	.byte	0x03, 0x1b
        /*002e*/ 	.short	0x00ff


	//----- nvinfo : EIATTR_MERCURY_ISA_VERSION
	.align		4
        /*0030*/ 	.byte	0x03, 0x5f
        /*0032*/ 	.short	0x0101


	//----- nvinfo : EIATTR_VRC_CTA_INIT_COUNT
	.align		4
        /*0034*/ 	.byte	0x02, 0x4a
	.zero		1
	.zero		1


	//----- nvinfo : EIATTR_EXIT_INSTR_OFFSETS
	.align		4
        /*0038*/ 	.byte	0x04, 0x1c
        /*003a*/ 	.short	(.L_161 - .L_160)


	//   ....[0]....
.L_160:
        /*003c*/ 	.word	0x00000070


	//   ....[1]....
        /*0040*/ 	.word	0x00000290


	//----- nvinfo : EIATTR_CRS_STACK_SIZE
	.align		4
.L_161:
        /*0044*/ 	.byte	0x04, 0x1e
        /*0046*/ 	.short	(.L_163 - .L_162)
.L_162:
        /*0048*/ 	.word	0x00000000


	//----- nvinfo : EIATTR_CBANK_PARAM_SIZE
	.align		4
.L_163:
        /*004c*/ 	.byte	0x03, 0x19
        /*004e*/ 	.short	0x000c


	//----- nvinfo : EIATTR_PARAM_CBANK
	.align		4
        /*0050*/ 	.byte	0x04, 0x0a
        /*0052*/ 	.short	(.L_165 - .L_164)
	.align		4
.L_164:
        /*0054*/ 	.word	index@(.nv.constant0._Z13kernelSigmoidPfi)
        /*0058*/ 	.short	0x0380
        /*005a*/ 	.short	0x000c


	//----- nvinfo : EIATTR_SW_WAR
	.align		4
.L_165:
        /*005c*/ 	.byte	0x04, 0x36
        /*005e*/ 	.short	(.L_167 - .L_166)
.L_166:
        /*0060*/ 	.word	0x00000008
.L_167:


//--------------------- .nv.info._Z15kernelMatrixMulPfS_S_iiii --------------------------
	.section	.nv.info._Z15kernelMatrixMulPfS_S_iiii,"",@"SHT_CUDA_INFO"
	.sectionflags	@""
	.align	4


	//----- nvinfo : EIATTR_CUDA_API_VERSION
	.align		4
        /*0000*/ 	.byte	0x04, 0x37
        /*0002*/ 	.short	(.L_169 - .L_168)
.L_168:
        /*0004*/ 	.word	0x00000082


	//----- nvinfo : EIATTR_KPARAM_INFO
	.align		4
.L_169:
        /*0008*/ 	.byte	0x04, 0x17
        /*000a*/ 	.short	(.L_171 - .L_170)
.L_170:
        /*000c*/ 	.word	0x00000000
        /*0010*/ 	.short	0x0006
        /*0012*/ 	.short	0x0024
        /*0014*/ 	.byte	0x00, 0xf0, 0x11, 0x00


	//----- nvinfo : EIATTR_KPARAM_INFO
	.align		4
.L_171:
        /*0018*/ 	.byte	0x04, 0x17
        /*001a*/ 	.short	(.L_173 - .L_172)
.L_172:
        /*001c*/ 	.word	0x00000000
        /*0020*/ 	.short	0x0005
        /*0022*/ 	.short	0x0020
        /*0024*/ 	.byte	0x00, 0xf0, 0x11, 0x00


	//----- nvinfo : EIATTR_KPARAM_INFO
	.align		4
.L_173:
        /*0028*/ 	.byte	0x04, 0x17
        /*002a*/ 	.short	(.L_175 - .L_174)
.L_174:
        /*002c*/ 	.word	0x00000000
        /*0030*/ 	.short	0x0004
        /*0032*/ 	.short	0x001c
        /*0034*/ 	.byte	0x00, 0xf0, 0x11, 0x00


	//----- nvinfo : EIATTR_KPARAM_INFO
	.align		4
.L_175:
        /*0038*/ 	.byte	0x04, 0x17
        /*003a*/ 	.short	(.L_177 - .L_176)
.L_176:
        /*003c*/ 	.word	0x00000000
        /*0040*/ 	.short	0x0003
        /*0042*/ 	.short	0x0018
        /*0044*/ 	.byte	0x00, 0xf0, 0x11, 0x00


	//----- nvinfo : EIATTR_KPARAM_INFO
	.align		4
.L_177:
        /*0048*/ 	.byte	0x04, 0x17
        /*004a*/ 	.short	(.L_179 - .L_178)
.L_178:
        /*004c*/ 	.word	0x00000000
        /*0050*/ 	.short	0x0002
        /*0052*/ 	.short	0x0010
        /*0054*/ 	.byte	0x00, 0xf5, 0x21, 0x00


	//----- nvinfo : EIATTR_KPARAM_INFO
	.align		4
.L_179:
        /*0058*/ 	.byte	0x04, 0x17
        /*005a*/ 	.short	(.L_181 - .L_180)
.L_180:
        /*005c*/ 	.word	0x00000000
        /*0060*/ 	.short	0x0001
        /*0062*/ 	.short	0x0008
        /*0064*/ 	.byte	0x00, 0xf5, 0x21, 0x00


	//----- nvinfo : EIATTR_KPARAM_INFO
	.align		4
.L_181:
        /*0068*/ 	.byte	0x04, 0x17
        /*006a*/ 	.short	(.L_183 - .L_182)
.L_182:
        /*006c*/ 	.word	0x00000000
        /*0070*/ 	.short	0x0000
        /*0072*/ 	.short	0x0000
        /*0074*/ 	.byte	0x00, 0xf5, 0x21, 0x00


	//----- nvinfo : EIATTR_SPARSE_MMA_MASK
	.align		4
.L_183:
        /*0078*/ 	.byte	0x03, 0x50
        /*007a*/ 	.short	0x0000


	//----- nvinfo : EIATTR_MAXREG_COUNT
	.align		4
        /*007c*/ 	.byte	0x03, 0x1b
        /*007e*/ 	.short	0x00ff


	//----- nvinfo : EIATTR_MERCURY_ISA_VERSION
	.align		4
        /*0080*/ 	.byte	0x03, 0x5f
        /*0082*/ 	.short	0x0101


	//----- nvinfo : EIATTR_VRC_CTA_INIT_COUNT
	.align		4
        /*0084*/ 	.byte	0x02, 0x4a
	.zero		1
	.zero		1


	//----- nvinfo : EIATTR_EXIT_INSTR_OFFSETS
	.align		4
        /*0088*/ 	.byte	0x04, 0x1c
        /*008a*/ 	.short	(.L_185 - .L_184)


	//   ....[0]....
.L_184:
        /*008c*/ 	.word	0x000000c0


	//   ....[1]....
        /*0090*/ 	.word	0x00000920


	//----- nvinfo : EIATTR_CBANK_PARAM_SIZE
	.align		4
.L_185:
        /*0094*/ 	.byte	0x03, 0x19
        /*0096*/ 	.short	0x0028


	//----- nvinfo : EIATTR_PARAM_CBANK
	.align		4
        /*0098*/ 	.byte	0x04, 0x0a
        /*009a*/ 	.short	(.L_187 - .L_186)
	.align		4
.L_186:
        /*009c*/ 	.word	index@(.nv.constant0._Z15kernelMatrixMulPfS_S_iiii)
        /*00a0*/ 	.short	0x0380
        /*00a2*/ 	.short	0x0028


	//----- nvinfo : EIATTR_SW_WAR
	.align		4
.L_187:
        /*00a4*/ 	.byte	0x04, 0x36
        /*00a6*/ 	.short	(.L_189 - .L_188)
.L_188:
        /*00a8*/ 	.word	0x00000008
.L_189:


//--------------------- .nv.callgraph             --------------------------
	.section	.nv.callgraph,"",@"SHT_CUDA_CALLGRAPH"
	.align	4
	.sectionentsize	8
	.align		4
        /*0000*/ 	.word	0x00000000
	.align		4
        /*0004*/ 	.word	0xffffffff
	.align		4
        /*0008*/ 	.word	0x00000000
	.align		4
        /*000c*/ 	.word	0xfffffffe
	.align		4
        /*0010*/ 	.word	0x00000000
	.align		4
        /*0014*/ 	.word	0xfffffffd
	.align		4
        /*0018*/ 	.word	0x00000000
	.align		4
        /*001c*/ 	.word	0xfffffffc


//--------------------- .text._Z23confusion_matrix_kernelPfS_Piii --------------------------
	.section	.text._Z23confusion_matrix_kernelPfS_Piii,"ax",@progbits
	.align	128
        .global         _Z23confusion_matrix_kernelPfS_Piii
        .type           _Z23confusion_matrix_kernelPfS_Piii,@function
        .size           _Z23confusion_matrix_kernelPfS_Piii,(.L_x_22 - _Z23confusion_matrix_kernelPfS_Piii)
        .other          _Z23confusion_matrix_kernelPfS_Piii,@"STO_CUDA_ENTRY STV_DEFAULT"
_Z23confusion_matrix_kernelPfS_Piii:
.text._Z23confusion_matrix_kernelPfS_Piii:
[----:B------:R-:W-:Y:S01]  /*0000*/  LDC R1, c[0x0][0x37c] ;  /* 0x0000df00ff017b82 */ /* 0x000fe20000000800 */
[----:B------:R-:W0:Y:S07]  /*0010*/  S2R R0, SR_TID.X ;  /* 0x0000000000007919 */ /* 0x000e2e0000002100 */
[----:B------:R-:W0:Y:S01]  /*0020*/  S2UR UR4, SR_CTAID.X ;  /* 0x00000000000479c3 */ /* 0x000e220000002500 */
[----:B------:R-:W1:Y:S07]  /*0030*/  LDCU UR5, c[0x0][0x39c] ;  /* 0x00007380ff0577ac */ /* 0x000e6e0008000800 */
[----:B------:R-:W0:Y:S02]  /*0040*/  LDC R7, c[0x0][0x360] ;  /* 0x0000d800ff077b82 */ /* 0x000e240000000800 */
[----:B0-----:R-:W-:-:S05]  /*0050*/  IMAD R7, R7, UR4, R0 ;  /* 0x0000000407077c24 */ /* 0x001fca000f8e0200 */
[----:B-1----:R-:W-:-:S13]  /*0060*/  ISETP.GE.AND P0, PT, R7, UR5, PT ;  /* 0x0000000507007c0c */ /* 0x002fda000bf06270 */
[----:B------:R-:W-:Y:S05]  /*0070*/  @P0 EXIT ;  /* 0x000000000000094d */ /* 0x000fea0003800000 */
[----:B------:R-:W0:Y:S01]  /*0080*/  LDC.64 R4, c[0x0][0x388] ;  /* 0x0000e200ff047b82 */ /* 0x000e220000000a00 */
[----:B------:R-:W1:Y:S01]  /*0090*/  LDCU.64 UR4, c[0x0][0x358] ;  /* 0x00006b00ff0477ac */ /* 0x000e620008000a00 */
[----:B------:R-:W2:Y:S06]  /*00a0*/  LDCU UR6, c[0x0][0x398] ;  /* 0x00007300ff0677ac */ /* 0x000eac0008000800 */
[----:B------:R-:W3:Y:S01]  /*00b0*/  LDC.64 R2, c[0x0][0x380] ;  /* 0x0000e000ff027b82 */ /* 0x000ee20000000a00 */
[----:B0-----:R-:W-:-:S06]  /*00c0*/  IMAD.WIDE R4, R7, 0x4, R4 ;  /* 0x0000000407047825 */ /* 0x001fcc00078e0204 */
[----:B-1----:R-:W4:Y:S01]  /*00d0*/  LDG.E R4, desc[UR4][R4.64] ;  /* 0x0000000404047981 */ /* 0x002f22000c1e1900 */
[----:B---3--:R-:W-:-:S06]  /*00e0*/  IMAD.WIDE R2, R7, 0x4, R2 ;  /* 0x0000000407027825 */ /* 0x008fcc00078e0202 */
[----:B------:R-:W3:Y:S01]  /*00f0*/  LDG.E R2, desc[UR4][R2.64] ;  /* 0x0000000402027981 */ /* 0x000ee2000c1e1900 */
[----:B----4-:R-:W0:Y:S01]  /*0100*/  F2I.TRUNC.NTZ R7, R4 ;  /* 0x0000000400077305 */ /* 0x010e22000020f100 */
[----:B---3--:R-:W-:-:S04]  /*0110*/  FSETP.GE.AND P0, PT, R2, 0.5, PT ;  /* 0x3f0000000200780b */ /* 0x008fc80003f06000 */
[----:B------:R-:W-:-:S04]  /*0120*/  SEL R0, RZ, 0x1, !P0 ;  /* 0x00000001ff007807 */ /* 0x000fc80004000000 */
[----:B0-----:R-:W-:-:S04]  /*0130*/  VIMNMX R6, PT, PT, R0, R7, !PT ;  /* 0x0000000700067248 */ /* 0x001fc80007fe0100 */
[----:B--2---:R-:W-:-:S13]  /*0140*/  ISETP.GE.AND P0, PT, R6, UR6, PT ;  /* 0x0000000606007c0c */ /* 0x004fda000bf06270 */
[----:B------:R-:W-:Y:S05]  /*0150*/  @P0 EXIT ;  /* 0x000000000000094d */ /* 0x000fea0003800000 */
[----:B------:R-:W0:Y:S01]  /*0160*/  LDC.64 R2, c[0x0][0x390] ;  /* 0x0000e400ff027b82 */ /* 0x000e220000000a00 */
[----:B------:R-:W-:Y:S02]  /*0170*/  IMAD R7, R7, UR6, R0 ;  /* 0x0000000607077c24 */ /* 0x000fe4000f8e0200 */
[----:B------:R-:W-:Y:S02]  /*0180*/  HFMA2 R5, -RZ, RZ, 0, 5.9604644775390625e-08 ;  /* 0x00000001ff057431 */ /* 0x000fe400000001ff */
[----:B0-----:R-:W-:-:S05]  /*0190*/  IMAD.WIDE R2, R7, 0x4, R2 ;  /* 0x0000000407027825 */ /* 0x001fca00078e0202 */
[----:B------:R-:W-:Y:S01]  /*01a0*/  REDG.E.ADD.STRONG.GPU desc[UR4][R2.64], R5 ;  /* 0x000000050200798e */ /* 0x000fe2000c12e104 */
[----:B------:R-:W-:Y:S05]  /*01b0*/  EXIT ;  /* 0x000000000000794d */ /* 0x000fea0003800000 */
.L_x_0:
[----:B------:R-:W-:-:S00]  /*01c0*/  BRA `(.L_x_0) ;  /* 0xfffffffc00fc7947 */ /* 0x000fc0000383ffff */
[----:B------:R-:W-:-:S00]  /*01d0*/  NOP ;  /* 0x0000000000007918 */ /* 0x000fc00000000000 */
        /* <DEDUP_REMOVED lines=10> */
.L_x_22:


//--------------------- .text._Z15kernelReductionPfS_i --------------------------
	.section	.text._Z15kernelReductionPfS_i,"ax",@progbits
	.align	128
        .global         _Z15kernelReductionPfS_i
        .type           _Z15kernelReductionPfS_i,@function
        .size           _Z15kernelReductionPfS_i,(.L_x_23 - _Z15kernelReductionPfS_i)
        .other          _Z15kernelReductionPfS_i,@"STO_CUDA_ENTRY STV_DEFAULT"
_Z15kernelReductionPfS_i:
.text._Z15kernelReductionPfS_i:
[----:B------:R-:W-:Y:S01]  /*0000*/  LDC R1, c[0x0][0x37c] ;  /* 0x0000df00ff017b82 */ /* 0x000fe20000000800 */
[----:B------:R-:W0:Y:S01]  /*0010*/  S2R R3, SR_TID.X ;  /* 0x0000000000037919 */ /* 0x000e220000002100 */
[----:B------:R-:W1:Y:S01]  /*0020*/  LDCU UR8, c[0x0][0x390] ;  /* 0x00007200ff0877ac */ /* 0x000e620008000800 */
[----:B------:R-:W0:Y:S01]  /*0030*/  S2R R0, SR_CTAID.X ;  /* 0x0000000000007919 */ /* 0x000e220000002500 */
[----:B------:R-:W2:Y:S01]  /*0040*/  LDCU.64 UR6, c[0x0][0x358] ;  /* 0x00006b00ff0677ac */ /* 0x000ea20008000a00 */
[----:B0-----:R-:W-:-:S04]  /*0050*/  LEA R7, R0, R3, 0x8 ;  /* 0x0000000300077211 */ /* 0x001fc800078e40ff */
[----:B-1----:R-:W-:-:S13]  /*0060*/  ISETP.GE.U32.AND P0, PT, R7, UR8, PT ;  /* 0x0000000807007c0c */ /* 0x002fda000bf06070 */
[----:B------:R-:W0:Y:S02]  /*0070*/  @!P0 LDC.64 R4, c[0x0][0x380] ;  /* 0x0000e000ff048b82 */ /* 0x000e240000000a00 */
[----:B0-----:R-:W-:-:S06]  /*0080*/  @!P0 IMAD.WIDE.U32 R4, R7, 0x4, R4 ;  /* 0x0000000407048825 */ /* 0x001fcc00078e0004 */
[----:B--2---:R-:W2:Y:S01]  /*0090*/  @!P0 LDG.E R5, desc[UR6][R4.64] ;  /* 0x0000000604058981 */ /* 0x004ea2000c1e1900 */
[----:B------:R-:W0:Y:S01]  /*00a0*/  S2UR UR5, SR_CgaCtaId ;  /* 0x00000000000579c3 */ /* 0x000e220000008800 */
[----:B------:R-:W-:Y:S01]  /*00b0*/  UMOV UR4, 0x400 ;  /* 0x0000040000047882 */ /* 0x000fe20000000000 */
[----:B------:R-:W-:Y:S01]  /*00c0*/  IADD3 R7, PT, PT, R7, 0x80, RZ ;  /* 0x0000008007077810 */ /* 0x000fe20007ffe0ff */
[----:B------:R-:W-:Y:S01]  /*00d0*/  BSSY.RECONVERGENT B0, `(.L_x_1) ;  /* 0x000000d000007945 */ /* 0x000fe20003800200 */
[----:B0-----:R-:W-:-:S06]  /*00e0*/  ULEA UR4, UR5, UR4, 0x18 ;  /* 0x0000000405047291 */ /* 0x001fcc000f8ec0ff */
[----:B------:R-:W-:-:S05]  /*00f0*/  LEA R2, R3, UR4, 0x2 ;  /* 0x0000000403027c11 */ /* 0x000fca000f8e10ff */
[----:B--2---:R0:W-:Y:S04]  /*0100*/  @!P0 STS [R2], R5 ;  /* 0x0000000502008388 */ /* 0x0041e80000000800 */
[----:B------:R0:W-:Y:S01]  /*0110*/  @P0 STS [R2], RZ ;  /* 0x000000ff02000388 */ /* 0x0001e20000000800 */
[----:B------:R-:W-:-:S13]  /*0120*/  ISETP.GE.U32.AND P0, PT, R7, UR8, PT ;  /* 0x0000000807007c0c */ /* 0x000fda000bf06070 */
[----:B0-----:R-:W-:Y:S05]  /*0130*/  @P0 BRA `(.L_x_2) ;  /* 0x0000000000140947 */ /* 0x001fea0003800000 */
[----:B------:R-:W0:Y:S02]  /*0140*/  LDC.64 R4, c[0x0][0x380] ;  /* 0x0000e000ff047b82 */ /* 0x000e240000000a00 */
[----:B0-----:R-:W-:-:S06]  /*0150*/  IMAD.WIDE.U32 R4, R7, 0x4, R4 ;  /* 0x0000000407047825 */ /* 0x001fcc00078e0004 */
[----:B------:R-:W2:Y:S04]  /*0160*/  LDG.E R5, desc[UR6][R4.64] ;  /* 0x0000000604057981 */ /* 0x000ea8000c1e1900 */
[----:B--2---:R1:W-:Y:S01]  /*0170*/  STS [R2+0x200], R5 ;  /* 0x0002000502007388 */ /* 0x0043e20000000800 */
[----:B------:R-:W-:Y:S05]  /*0180*/  BRA `(.L_x_3) ;  /* 0x0000000000047947 */ /* 0x000fea0003800000 */
.L_x_2:
[----:B------:R0:W-:Y:S02]  /*0190*/  STS [R2+0x200], RZ ;  /* 0x000200ff02007388 */ /* 0x0001e40000000800 */
.L_x_3:
[----:B------:R-:W-:Y:S05]  /*01a0*/  BSYNC.RECONVERGENT B0 ;  /* 0x0000000000007941 */ /* 0x000fea0003800200 */
.L_x_1:
[----:B------:R-:W-:Y:S01]  /*01b0*/  BAR.SYNC.DEFER_BLOCKING 0x0 ;  /* 0x0000000000007b1d */ /* 0x000fe20000010000 */
[C---:B------:R-:W-:Y:S02]  /*01c0*/  ISETP.GT.U32.AND P1, PT, R3.reuse, 0x7f, PT ;  /* 0x0000007f0300780c */ /* 0x040fe40003f24070 */
[----:B------:R-:W-:-:S11]  /*01d0*/  ISETP.GT.U32.AND P0, PT, R3, 0x3f, PT ;  /* 0x0000003f0300780c */ /* 0x000fd60003f04070 */
[----:B------:R-:W-:Y:S04]  /*01e0*/  @!P1 LDS R4, [R2+0x200] ;  /* 0x0002000002049984 */ /* 0x000fe80000000800 */
[----:B-1----:R-:W1:Y:S02]  /*01f0*/  @!P1 LDS R5, [R2] ;  /* 0x0000000002059984 */ /* 0x002e640000000800 */
[----:B-1----:R-:W-:-:S05]  /*0200*/  @!P1 FADD R5, R4, R5 ;  /* 0x0000000504059221 */ /* 0x002fca0000000000 */
[----:B------:R-:W-:Y:S01]  /*0210*/  @!P1 STS [R2], R5 ;  /* 0x0000000502009388 */ /* 0x000fe20000000800 */
[----:B------:R-:W-:Y:S01]  /*0220*/  BAR.SYNC.DEFER_BLOCKING 0x0 ;  /* 0x0000000000007b1d */ /* 0x000fe20000010000 */
[----:B------:R-:W-:-:S05]  /*0230*/  ISETP.GT.U32.AND P1, PT, R3, 0x1f, PT ;  /* 0x0000001f0300780c */ /* 0x000fca0003f24070 */
[----:B------:R-:W-:Y:S04]  /*0240*/  @!P0 LDS R4, [R2+0x100] ;  /* 0x0001000002048984 */ /* 0x000fe80000000800 */
[----:B------:R-:W1:Y:S02]  /*0250*/  @!P0 LDS R7, [R2] ;  /* 0x0000000002078984 */ /* 0x000e640000000800 */
        /* <DEDUP_REMOVED lines=27> */
[----:B------:R-:W-:-:S05]  /*0410*/  ISETP.NE.AND P0, PT, R3, RZ, PT ;  /* 0x000000ff0300720c */ /* 0x000fca0003f05270 */
[----:B------:R-:W-:Y:S04]  /*0420*/  @!P1 LDS R4, [R2+0x8] ;  /* 0x0000080002049984 */ /* 0x000fe80000000800 */
[----:B------:R-:W1:Y:S02]  /*0430*/  @!P1 LDS R5, [R2] ;  /* 0x0000000002059984 */ /* 0x000e640000000800 */
[----:B-1----:R-:W-:-:S05]  /*0440*/  @!P1 FADD R5, R4, R5 ;  /* 0x0000000504059221 */ /* 0x002fca0000000000 */
[----:B------:R1:W-:Y:S01]  /*0450*/  @!P1 STS [R2], R5 ;  /* 0x0000000502009388 */ /* 0x0003e20000000800 */
[----:B------:R-:W-:Y:S06]  /*0460*/  BAR.SYNC.DEFER_BLOCKING 0x0 ;  /* 0x0000000000007b1d */ /* 0x000fec0000010000 */
[----:B------:R-:W-:Y:S05]  /*0470*/  @P0 EXIT ;  /* 0x000000000000094d */ /* 0x000fea0003800000 */
[----:B------:R-:W-:Y:S04]  /*0480*/  LDS R3, [UR4+0x4] ;  /* 0x00000404ff037984 */ /* 0x000fe80008000800 */
[----:B------:R-:W2:Y:S02]  /*0490*/  LDS R4, [R2] ;  /* 0x0000000002047984 */ /* 0x000ea40000000800 */
[----:B--2---:R-:W-:Y:S02]  /*04a0*/  FADD R3, R3, R4 ;  /* 0x0000000403037221 */ /* 0x004fe40000000000 */
[----:B-1----:R-:W1:Y:S03]  /*04b0*/  LDC.64 R4, c[0x0][0x388] ;  /* 0x0000e200ff047b82 */ /* 0x002e660000000a00 */
[----:B------:R-:W-:Y:S04]  /*04c0*/  STS [R2], R3 ;  /* 0x0000000302007388 */ /* 0x000fe80000000800 */
[----:B------:R-:W2:Y:S01]  /*04d0*/  LDS R7, [UR4] ;  /* 0x00000004ff077984 */ /* 0x000ea20008000800 */
[----:B-1----:R-:W-:-:S05]  /*04e0*/  IMAD.WIDE.U32 R4, R0, 0x4, R4 ;  /* 0x0000000400047825 */ /* 0x002fca00078e0004 */
[----:B--2---:R-:W-:Y:S01]  /*04f0*/  STG.E desc[UR6][R4.64], R7 ;  /* 0x0000000704007986 */ /* 0x004fe2000c101906 */
[----:B------:R-:W-:Y:S05]  /*0500*/  EXIT ;  /* 0x000000000000794d */ /* 0x000fea0003800000 */
.L_x_4:
        /* <DEDUP_REMOVED lines=15> */
.L_x_23:


//--------------------- .text._Z18kernelCrossEntropyPfS_S_i --------------------------
	.section	.text._Z18kernelCrossEntropyPfS_S_i,"ax",@progbits
	.align	128
        .global         _Z18kernelCrossEntropyPfS_S_i
        .type           _Z18kernelCrossEntropyPfS_S_i,@function
        .size           _Z18kernelCrossEntropyPfS_S_i,(.L_x_24 - _Z18kernelCrossEntropyPfS_S_i)
        .other          _Z18kernelCrossEntropyPfS_S_i,@"STO_CUDA_ENTRY STV_DEFAULT"
_Z18kernelCrossEntropyPfS_S_i:
.text._Z18kernelCrossEntropyPfS_S_i:
        /* <DEDUP_REMOVED lines=9> */
[----:B------:R-:W1:Y:S07]  /*0090*/  LDCU.64 UR4, c[0x0][0x358] ;  /* 0x00006b00ff0477ac */ /* 0x000e6e0008000a00 */
[----:B------:R-:W2:Y:S01]  /*00a0*/  LDC.64 R4, c[0x0][0x388] ;  /* 0x0000e200ff047b82 */ /* 0x000ea20000000a00 */
[----:B0-----:R-:W-:-:S06]  /*00b0*/  IMAD.WIDE R2, R0, 0x4, R2 ;  /* 0x0000000400027825 */ /* 0x001fcc00078e0202 */
[----:B-1----:R-:W3:Y:S01]  /*00c0*/  LDG.E R2, desc[UR4][R2.64] ;  /* 0x0000000402027981 */ /* 0x002ee2000c1e1900 */
[----:B--2---:R-:W-:-:S06]  /*00d0*/  IMAD.WIDE R4, R0, 0x4, R4 ;  /* 0x0000000400047825 */ /* 0x004fcc00078e0204 */
[----:B------:R0:W3:Y:S01]  /*00e0*/  LDG.E R5, desc[UR4][R4.64] ;  /* 0x0000000404057981 */ /* 0x0000e2000c1e1900 */
[----:B------:R-:W-:Y:S01]  /*00f0*/  HFMA2 R7, -RZ, RZ, 0.96630859375, -0.0022525787353515625 ;  /* 0x3bbb989dff077431 */ /* 0x000fe200000001ff */
[----:B------:R-:W-:Y:S01]  /*0100*/  MOV R8, 0x437c0000 ;  /* 0x437c000000087802 */ /* 0x000fe20000000f00 */
[----:B0-----:R-:W-:Y:S02]  /*0110*/  HFMA2 R4, -RZ, RZ, 1.625, 0 ;  /* 0x3e800000ff047431 */ /* 0x001fe400000001ff */
[----:B---3--:R-:W-:-:S04]  /*0120*/  FMUL R6, R2, -R5 ;  /* 0x8000000502067220 */ /* 0x008fc80000400000 */
[----:B------:R-:W-:-:S04]  /*0130*/  FFMA.SAT R7, R6, R7, 0.5 ;  /* 0x3f00000006077423 */ /* 0x000fc80000002007 */
[----:B------:R-:W-:-:S04]  /*0140*/  FFMA.RM R7, R7, R8, 12582913 ;  /* 0x4b40000107077423 */ /* 0x000fc80000004008 */
[----:B------:R-:W-:-:S04]  /*0150*/  FADD R9, R7, -12583039 ;  /* 0xcb40007f07097421 */ /* 0x000fc80000000000 */
[----:B------:R-:W-:-:S04]  /*0160*/  FFMA R9, R6, 1.4426950216293334961, -R9 ;  /* 0x3fb8aa3b06097823 */ /* 0x000fc80000000809 */
[----:B------:R-:W-:-:S04]  /*0170*/  FFMA R9, R6, 1.925963033500011079e-08, R9 ;  /* 0x32a5706006097823 */ /* 0x000fc80000000009 */
[----:B------:R-:W0:Y:S01]  /*0180*/  MUFU.EX2 R6, R9 ;  /* 0x0000000900067308 */ /* 0x000e220000000800 */
[----:B------:R-:W-:-:S05]  /*0190*/  SHF.L.U32 R7, R7, 0x17, RZ ;  /* 0x0000001707077819 */ /* 0x000fca00000006ff */
[----:B0-----:R-:W-:-:S04]  /*01a0*/  FMUL R6, R7, R6 ;  /* 0x0000000607067220 */ /* 0x001fc80000400000 */
[----:B------:R-:W-:-:S05]  /*01b0*/  FADD.RZ R2, R6, 1 ;  /* 0x3f80000006027421 */ /* 0x000fca000000c000 */
[----:B------:R-:W-:-:S04]  /*01c0*/  IADD3 R2, PT, PT, R2, -0x3f400000, RZ ;  /* 0xc0c0000002027810 */ /* 0x000fc80007ffe0ff */
[----:B------:R-:W-:-:S04]  /*01d0*/  LOP3.LUT R5, R2, 0xff800000, RZ, 0xc0, !PT ;  /* 0xff80000002057812 */ /* 0x000fc800078ec0ff */
[----:B------:R-:W-:Y:S02]  /*01e0*/  IADD3 R3, PT, PT, -R5, 0x40800000, RZ ;  /* 0x4080000005037810 */ /* 0x000fe40007ffe1ff */
[----:B------:R-:W-:-:S03]  /*01f0*/  IADD3 R2, PT, PT, R6, -R5, RZ ;  /* 0x8000000506027210 */ /* 0x000fc60007ffe0ff */
[----:B------:R-:W-:Y:S01]  /*0200*/  FFMA R3, R3, R4, -1 ;  /* 0xbf80000003037423 */ /* 0x000fe20000000004 */
[----:B------:R-:W-:-:S03]  /*0210*/  MOV R7, 0x3d39bf78 ;  /* 0x3d39bf7800077802 */ /* 0x000fc60000000f00 */
[----:B------:R-:W-:-:S04]  /*0220*/  FADD R4, R2, R3 ;  /* 0x0000000302047221 */ /* 0x000fc80000000000 */
[----:B------:R-:W-:-:S04]  /*0230*/  FFMA R3, R4, -R7, 0.10546888411045074463 ;  /* 0x3dd8001204037423 */ /* 0x000fc80000000807 */
[----:B------:R-:W-:-:S04]  /*0240*/  FFMA R3, R4, R3, -0.13229703903198242188 ;  /* 0xbe0778e004037423 */ /* 0x000fc80000000003 */
[----:B------:R-:W-:-:S04]  /*0250*/  FFMA R3, R4, R3, 0.14491446316242218018 ;  /* 0x3e14647504037423 */ /* 0x000fc80000000003 */
[----:B------:R-:W-:-:S04]  /*0260*/  FFMA R3, R4, R3, -0.16641564667224884033 ;  /* 0xbe2a68dd04037423 */ /* 0x000fc80000000003 */
[----:B------:R-:W-:-:S04]  /*0270*/  FFMA R3, R4, R3, 0.19988867640495300293 ;  /* 0x3e4caf9e04037423 */ /* 0x000fc80000000003 */
[----:B------:R-:W-:Y:S01]  /*0280*/  FFMA R3, R4, R3, -0.25000196695327758789 ;  /* 0xbe80004204037423 */ /* 0x000fe20000000003 */
[----:B------:R-:W-:-:S03]  /*0290*/  ISETP.GE.U32.AND P0, PT, R6, 0x7f800000, PT ;  /* 0x7f8000000600780c */ /* 0x000fc60003f06070 */
[----:B------:R-:W-:Y:S02]  /*02a0*/  FFMA R7, R4, R3, 0.33333510160446166992 ;  /* 0x3eaaaae604077423 */ /* 0x000fe40000000003 */
[----:B------:R-:W0:Y:S01]  /*02b0*/  LDC.64 R2, c[0x0][0x390] ;  /* 0x0000e400ff027b82 */ /* 0x000e220000000a00 */
[----:B------:R-:W-:Y:S01]  /*02c0*/  ISETP.GT.AND P1, PT, R6, -0x40800000, P0 ;  /* 0xbf8000000600780c */ /* 0x000fe20000724270 */
[----:B------:R-:W-:Y:S01]  /*02d0*/  FFMA R7, R4, R7, -0.5 ;  /* 0xbf00000004077423 */ /* 0x000fe20000000007 */
[----:B------:R-:W-:-:S03]  /*02e0*/  I2FP.F32.S32 R5, R5 ;  /* 0x0000000500057245 */ /* 0x000fc60000201400 */
[C---:B------:R-:W-:Y:S02]  /*02f0*/  FMUL R7, R4.reuse, R7 ;  /* 0x0000000704077220 */ /* 0x040fe40000400000 */
[----:B------:R-:W-:Y:S02]  /*0300*/  FMUL R5, R5, 1.1920928955078125e-07 ;  /* 0x3400000005057820 */ /* 0x000fe40000400000 */
[----:B------:R-:W-:Y:S01]  /*0310*/  FFMA R4, R4, R7, R4 ;  /* 0x0000000704047223 */ /* 0x000fe20000000004 */
[----:B------:R-:W-:-:S03]  /*0320*/  @P0 MOV R7, 0x7f800000 ;  /* 0x7f80000000070802 */ /* 0x000fc60000000f00 */
[----:B------:R-:W-:Y:S02]  /*0330*/  FFMA R5, R5, 0.69314718246459960938, R4 ;  /* 0x3f31721805057823 */ /* 0x000fe40000000004 */
[C---:B------:R-:W-:Y:S01]  /*0340*/  @P1 FFMA R5, R6.reuse, R7, +INF ;  /* 0x7f80000006051423 */ /* 0x040fe20000000007 */
[----:B------:R-:W-:-:S04]  /*0350*/  @P0 FSETP.NEU.AND P1, PT, R6, RZ, PT ;  /* 0x000000ff0600020b */ /* 0x000fc80003f2d000 */
[----:B------:R-:W-:Y:S01]  /*0360*/  @P0 FSEL R5, R5, -RZ, P1 ;  /* 0x800000ff05050208 */ /* 0x000fe20000800000 */
[----:B0-----:R-:W-:-:S05]  /*0370*/  IMAD.WIDE R2, R0, 0x4, R2 ;  /* 0x0000000400027825 */ /* 0x001fca00078e0202 */
[----:B------:R-:W-:Y:S01]  /*0380*/  STG.E desc[UR4][R2.64], R5 ;  /* 0x0000000502007986 */ /* 0x000fe2000c101904 */
[----:B------:R-:W-:Y:S05]  /*0390*/  EXIT ;  /* 0x000000000000794d */ /* 0x000fea0003800000 */
.L_x_5:
        /* <DEDUP_REMOVED lines=14> */
.L_x_24:


//--------------------- .text._Z18kernelUpdateParamsPfS_S_S_if --------------------------
	.section	.text._Z18kernelUpdateParamsPfS_S_S_if,"ax",@progbits
	.align	128
        .global         _Z18kernelUpdateParamsPfS_S_S_if
        .type           _Z18kernelUpdateParamsPfS_S_S_if,@function
        .size           _Z18kernelUpdateParamsPfS_S_S_if,(.L_x_25 - _Z18kernelUpdateParamsPfS_S_S_if)
        .other          _Z18kernelUpdateParamsPfS_S_S_if,@"STO_CUDA_ENTRY STV_DEFAULT"
_Z18kernelUpdateParamsPfS_S_S_if:
.text._Z18kernelUpdateParamsPfS_S_S_if:
        /* <DEDUP_REMOVED lines=9> */
[----:B------:R-:W0:Y:S01]  /*0090*/  LDCU.64 UR4, c[0x0][0x358] ;  /* 0x00006b00ff0477ac */ /* 0x000e220008000a00 */
[----:B------:R-:W1:Y:S06]  /*00a0*/  LDCU UR6, c[0x0][0x3a4] ;  /* 0x00007480ff0677ac */ /* 0x000e6c0008000800 */
[----:B------:R-:W2:Y:S08]  /*00b0*/  LDC.64 R4, c[0x0][0x388] ;  /* 0x0000e200ff047b82 */ /* 0x000eb00000000a00 */
[----:B------:R-:W3:Y:S08]  /*00c0*/  LDC.64 R6, c[0x0][0x398] ;  /* 0x0000e600ff067b82 */ /* 0x000ef00000000a00 */
[----:B------:R-:W4:Y:S01]  /*00d0*/  LDC.64 R8, c[0x0][0x390] ;  /* 0x0000e400ff087b82 */ /* 0x000f220000000a00 */
[----:B0-----:R-:W5:Y:S04]  /*00e0*/  LDG.E R2, desc[UR4][R2.64] ;  /* 0x0000000402027981 */ /* 0x001f68000c1e1900 */
[----:B--2---:R-:W5:Y:S01]  /*00f0*/  LDG.E R5, desc[UR4][R4.64] ;  /* 0x0000000404057981 */ /* 0x004f62000c1e1900 */
[----:B---3--:R-:W-:-:S06]  /*0100*/  IMAD.WIDE R6, R11, 0x4, R6 ;  /* 0x000000040b067825 */ /* 0x008fcc00078e0206 */
[----:B------:R-:W2:Y:S01]  /*0110*/  LDG.E R6, desc[UR4][R6.64] ;  /* 0x0000000406067981 */ /* 0x000ea2000c1e1900 */
[----:B----4-:R-:W-:-:S05]  /*0120*/  IMAD.WIDE R8, R11, 0x4, R8 ;  /* 0x000000040b087825 */ /* 0x010fca00078e0208 */
[----:B------:R-:W2:Y:S01]  /*0130*/  LDG.E R11, desc[UR4][R8.64] ;  /* 0x00000004080b7981 */ /* 0x000ea2000c1e1900 */
[----:B-----5:R-:W-:-:S04]  /*0140*/  FADD R0, R2, -R5 ;  /* 0x8000000502007221 */ /* 0x020fc80000000000 */
[----:B-1----:R-:W-:-:S04]  /*0150*/  FMUL R0, R0, UR6 ;  /* 0x0000000600007c20 */ /* 0x002fc80008400000 */
[----:B--2---:R-:W-:-:S05]  /*0160*/  FFMA R11, -R6, R0, R11 ;  /* 0x00000000060b7223 */ /* 0x004fca000000010b */
[----:B------:R-:W-:Y:S01]  /*0170*/  STG.E desc[UR4][R8.64], R11 ;  /* 0x0000000b08007986 */ /* 0x000fe2000c101904 */
[----:B------:R-:W-:Y:S05]  /*0180*/  EXIT ;  /* 0x000000000000794d */ /* 0x000fea0003800000 */
.L_x_6:
        /* <DEDUP_REMOVED lines=15> */
.L_x_25:


//--------------------- .text._Z14kernelAbsErrorPfS_S_i --------------------------
	.section	.text._Z14kernelAbsErrorPfS_S_i,"ax",@progbits
	.align	128
        .global         _Z14kernelAbsErrorPfS_S_i
        .type           _Z14kernelAbsErrorPfS_S_i,@function
        .size           _Z14kernelAbsErrorPfS_S_i,(.L_x_26 - _Z14kernelAbsErrorPfS_S_i)
        .other          _Z14kernelAbsErrorPfS_S_i,@"STO_CUDA_ENTRY STV_DEFAULT"
_Z14kernelAbsErrorPfS_S_i:
.text._Z14kernelAbsErrorPfS_S_i:
        /* <DEDUP_REMOVED lines=10> */
[----:B------:R-:W2:Y:S08]  /*00a0*/  LDC.64 R4, c[0x0][0x388] ;  /* 0x0000e200ff047b82 */ /* 0x000eb00000000a00 */
[----:B------:R-:W3:Y:S01]  /*00b0*/  LDC.64 R6, c[0x0][0x390] ;  /* 0x0000e400ff067b82 */ /* 0x000ee20000000a00 */
[----:B0-----:R-:W-:-:S06]  /*00c0*/  IMAD.WIDE R2, R9, 0x4, R2 ;  /* 0x0000000409027825 */ /* 0x001fcc00078e0202 */
[----:B-1----:R-:W4:Y:S01]  /*00d0*/  LDG.E R2, desc[UR4][R2.64] ;  /* 0x0000000402027981 */ /* 0x002f22000c1e1900 */
[----:B--2---:R-:W-:-:S06]  /*00e0*/  IMAD.WIDE R4, R9, 0x4, R4 ;  /* 0x0000000409047825 */ /* 0x004fcc00078e0204 */
[----:B------:R-:W4:Y:S01]  /*00f0*/  LDG.E R5, desc[UR4][R4.64] ;  /* 0x0000000404057981 */ /* 0x000f22000c1e1900 */
[----:B---3--:R-:W-:-:S04]  /*0100*/  IMAD.WIDE R6, R9, 0x4, R6 ;  /* 0x0000000409067825 */ /* 0x008fc800078e0206 */
[----:B----4-:R-:W-:-:S04]  /*0110*/  FADD R0, R2, -R5 ;  /* 0x8000000502007221 */ /* 0x010fc80000000000 */
[----:B------:R-:W-:-:S05]  /*0120*/  FMUL R9, R0, R0 ;  /* 0x0000000000097220 */ /* 0x000fca0000400000 */
[----:B------:R-:W-:Y:S01]  /*0130*/  STG.E desc[UR4][R6.64], R9 ;  /* 0x0000000906007986 */ /* 0x000fe2000c101904 */
[----:B------:R-:W-:Y:S05]  /*0140*/  EXIT ;  /* 0x000000000000794d */ /* 0x000fea0003800000 */
.L_x_7:
        /* <DEDUP_REMOVED lines=11> */
.L_x_26:


//--------------------- .text._Z20kernelMatrixAbsErrorPfS_S_ii --------------------------
	.section	.text._Z20kernelMatrixAbsErrorPfS_S_ii,"ax",@progbits
	.align	128
        .global         _Z20kernelMatrixAbsErrorPfS_S_ii
        .type           _Z20kernelMatrixAbsErrorPfS_S_ii,@function
        .size           _Z20kernelMatrixAbsErrorPfS_S_ii,(.L_x_27 - _Z20kernelMatrixAbsErrorPfS_S_ii)
        .other          _Z20kernelMatrixAbsErrorPfS_S_ii,@"STO_CUDA_ENTRY STV_DEFAULT"
_Z20kernelMatrixAbsErrorPfS_S_ii:
.text._Z20kernelMatrixAbsErrorPfS_S_ii:
[----:B------:R-:W-:Y:S01]  /*0000*/  LDC R1, c[0x0][0x37c] ;  /* 0x0000df00ff017b82 */ /* 0x000fe20000000800 */
[----:B------:R-:W0:Y:S07]  /*0010*/  S2R R3, SR_TID.Y ;  /* 0x0000000000037919 */ /* 0x000e2e0000002200 */
[----:B------:R-:W0:Y:S01]  /*0020*/  S2UR UR4, SR_CTAID.Y ;  /* 0x00000000000479c3 */ /* 0x000e220000002600 */
[----:B------:R-:W1:Y:S01]  /*0030*/  LDCU.64 UR6, c[0x0][0x398] ;  /* 0x00007300ff0677ac */ /* 0x000e620008000a00 */
[----:B------:R-:W2:Y:S06]  /*0040*/  S2R R2, SR_TID.X ;  /* 0x0000000000027919 */ /* 0x000eac0000002100 */
[----:B------:R-:W0:Y:S08]  /*0050*/  LDC R0, c[0x0][0x364] ;  /* 0x0000d900ff007b82 */ /* 0x000e300000000800 */
[----:B------:R-:W2:Y:S08]  /*0060*/  S2UR UR5, SR_CTAID.X ;  /* 0x00000000000579c3 */ /* 0x000eb00000002500 */
[----:B------:R-:W2:Y:S01]  /*0070*/  LDC R7, c[0x0][0x360] ;  /* 0x0000d800ff077b82 */ /* 0x000ea20000000800 */
[----:B0-----:R-:W-:-:S05]  /*0080*/  IMAD R0, R0, UR4, R3 ;  /* 0x0000000400007c24 */ /* 0x001fca000f8e0203 */
[----:B-1----:R-:W-:Y:S01]  /*0090*/  ISETP.GE.AND P0, PT, R0, UR7, PT ;  /* 0x0000000700007c0c */ /* 0x002fe2000bf06270 */
[----:B--2---:R-:W-:-:S05]  /*00a0*/  IMAD R7, R7, UR5, R2 ;  /* 0x0000000507077c24 */ /* 0x004fca000f8e0202 */
[----:B------:R-:W-:-:S13]  /*00b0*/  ISETP.GE.OR P0, PT, R7, UR6, P0 ;  /* 0x0000000607007c0c */ /* 0x000fda0008706670 */
[----:B------:R-:W-:Y:S05]  /*00c0*/  @P0 EXIT ;  /* 0x000000000000094d */ /* 0x000fea0003800000 */
[----:B------:R-:W0:Y:S01]  /*00d0*/  LDC.64 R2, c[0x0][0x380] ;  /* 0x0000e000ff027b82 */ /* 0x000e220000000a00 */
[----:B------:R-:W1:Y:S01]  /*00e0*/  LDCU.64 UR4, c[0x0][0x358] ;  /* 0x00006b00ff0477ac */ /* 0x000e620008000a00 */
[----:B------:R-:W-:-:S06]  /*00f0*/  IMAD R9, R0, UR6, R7 ;  /* 0x0000000600097c24 */ /* 0x000fcc000f8e0207 */
        /* <DEDUP_REMOVED lines=11> */
.L_x_8:
        /* <DEDUP_REMOVED lines=13> */
.L_x_27:


//--------------------- .text._Z13kernelSigmoidPfi --------------------------
	.section	.text._Z13kernelSigmoidPfi,"ax",@progbits
	.align	128
        .global         _Z13kernelSigmoidPfi
        .type           _Z13kernelSigmoidPfi,@function
        .size           _Z13kernelSigmoidPfi,(.L_x_21 - _Z13kernelSigmoidPfi)
        .other          _Z13kernelSigmoidPfi,@"STO_CUDA_ENTRY STV_DEFAULT"
_Z13kernelSigmoidPfi:
.text._Z13kernelSigmoidPfi:
        /* <DEDUP_REMOVED lines=10> */
[----:B0-----:R-:W-:-:S05]  /*00a0*/  IMAD.WIDE R2, R5, 0x4, R2 ;  /* 0x0000000405027825 */ /* 0x001fca00078e0202 */
[----:B-1----:R-:W2:Y:S01]  /*00b0*/  LDG.E R0, desc[UR4][R2.64] ;  /* 0x0000000402007981 */ /* 0x002ea2000c1e1900 */
[----:B------:R-:W-:Y:S02]  /*00c0*/  HFMA2 R7, -RZ, RZ, 3.7421875, 0 ;  /* 0x437c0000ff077431 */ /* 0x000fe400000001ff */
[----:B------:R-:W-:Y:S01]  /*00d0*/  IMAD.MOV.U32 R5, RZ, RZ, 0x3bbb989d ;  /* 0x3bbb989dff057424 */ /* 0x000fe200078e00ff */
[----:B------:R-:W-:Y:S03]  /*00e0*/  BSSY.RECONVERGENT B0, `(.L_x_9) ;  /* 0x0000018000007945 */ /* 0x000fe60003800200 */
[----:B--2---:R-:W-:-:S04]  /*00f0*/  FFMA.SAT R4, R0, -R5, 0.5 ;  /* 0x3f00000000047423 */ /* 0x004fc80000002805 */
[----:B------:R-:W-:-:S04]  /*0100*/  FFMA.RM R4, R4, R7, 12582913 ;  /* 0x4b40000104047423 */ /* 0x000fc80000004007 */
[C---:B------:R-:W-:Y:S01]  /*0110*/  FADD R5, R4.reuse, -12583039 ;  /* 0xcb40007f04057421 */ /* 0x040fe20000000000 */
[----:B------:R-:W-:-:S03]  /*0120*/  IMAD.SHL.U32 R4, R4, 0x800000, RZ ;  /* 0x0080000004047824 */ /* 0x000fc600078e00ff */
[----:B------:R-:W-:-:S04]  /*0130*/  FFMA R5, R0, -1.4426950216293334961, -R5 ;  /* 0xbfb8aa3b00057823 */ /* 0x000fc80000000805 */
[----:B------:R-:W-:-:S04]  /*0140*/  FFMA R0, R0, -1.925963033500011079e-08, R5 ;  /* 0xb2a5706000007823 */ /* 0x000fc80000000005 */
[----:B------:R-:W0:Y:S02]  /*0150*/  MUFU.EX2 R5, R0 ;  /* 0x0000000000057308 */ /* 0x000e240000000800 */
[----:B0-----:R-:W-:-:S06]  /*0160*/  FMUL R12, R4, R5 ;  /* 0x00000005040c7220 */ /* 0x001fcc0000400000 */
[----:B------:R-:W0:Y:S02]  /*0170*/  F2F.F64.F32 R4, R12 ;  /* 0x0000000c00047310 */ /* 0x000e240000201800 */
[----:B0-----:R-:W-:-:S06]  /*0180*/  DADD R4, R4, 1 ;  /* 0x3ff0000004047429 */ /* 0x001fcc0000000000 */
[----:B------:R-:W0:Y:S04]  /*0190*/  MUFU.RCP64H R7, R5 ;  /* 0x0000000500077308 */ /* 0x000e280000001800 */
[----:B------:R-:W-:-:S04]  /*01a0*/  IADD3 R6, PT, PT, R5, 0x300402, RZ ;  /* 0x0030040205067810 */ /* 0x000fc80007ffe0ff */
[----:B------:R-:W-:Y:S02]  /*01b0*/  FSETP.GEU.AND P0, PT, |R6|, 5.8789094863358348022e-39, PT ;  /* 0x004004020600780b */ /* 0x000fe40003f0e200 */
[----:B0-----:R-:W-:-:S08]  /*01c0*/  DFMA R8, -R4, R6, 1 ;  /* 0x3ff000000408742b */ /* 0x001fd00000000106 */
[----:B------:R-:W-:-:S08]  /*01d0*/  DFMA R8, R8, R8, R8 ;  /* 0x000000080808722b */ /* 0x000fd00000000008 */
[----:B------:R-:W-:-:S08]  /*01e0*/  DFMA R8, R6, R8, R6 ;  /* 0x000000080608722b */ /* 0x000fd00000000006 */
[----:B------:R-:W-:-:S08]  /*01f0*/  DFMA R10, -R4, R8, 1 ;  /* 0x3ff00000040a742b */ /* 0x000fd00000000108 */
[----:B------:R-:W-:Y:S01]  /*0200*/  DFMA R8, R8, R10, R8 ;  /* 0x0000000a0808722b */ /* 0x000fe20000000008 */
[----:B------:R-:W-:Y:S10]  /*0210*/  @P0 BRA `(.L_x_10) ;  /* 0x0000000000100947 */ /* 0x000ff40003800000 */
[----:B------:R-:W-:-:S05]  /*0220*/  LOP3.LUT R0, R5, 0x7fffffff, RZ, 0xc0, !PT ;  /* 0x7fffffff05007812 */ /* 0x000fca00078ec0ff */
[----:B------:R-:W-:Y:S01]  /*0230*/  VIADD R8, R0, 0xfff00000 ;  /* 0xfff0000000087836 */ /* 0x000fe20000000000 */
[----:B------:R-:W-:-:S07]  /*0240*/  MOV R0, 0x260 ;  /* 0x0000026000007802 */ /* 0x000fce0000000f00 */
[----:B------:R-:W-:Y:S05]  /*0250*/  CALL.REL.NOINC `($__internal_0_$__cuda_sm20_dblrcp_rn_slowpath_v3) ;  /* 0x0000000000107944 */ /* 0x000fea0003c00000 */
.L_x_10:
[----:B------:R-:W-:Y:S05]  /*0260*/  BSYNC.RECONVERGENT B0 ;  /* 0x0000000000007941 */ /* 0x000fea0003800200 */
.L_x_9:
[----:B------:R-:W0:Y:S02]  /*0270*/  F2F.F32.F64 R9, R8 ;  /* 0x0000000800097310 */ /* 0x000e240000301000 */
[----:B0-----:R-:W-:Y:S01]  /*0280*/  STG.E desc[UR4][R2.64], R9 ;  /* 0x0000000902007986 */ /* 0x001fe2000c101904 */
[----:B------:R-:W-:Y:S05]  /*0290*/  EXIT ;  /* 0x000000000000794d */ /* 0x000fea0003800000 */
        .weak           $__internal_0_$__cuda_sm20_dblrcp_rn_slowpath_v3
        .type           $__internal_0_$__cuda_sm20_dblrcp_rn_slowpath_v3,@function
        .size           $__internal_0_$__cuda_sm20_dblrcp_rn_slowpath_v3,(.L_x_21 - $__internal_0_$__cuda_sm20_dblrcp_rn_slowpath_v3)
$__internal_0_$__cuda_sm20_dblrcp_rn_slowpath_v3:
[----:B------:R-:W-:Y:S01]  /*02a0*/  DSETP.GTU.AND P0, PT, |R4|, +INF , PT ;  /* 0x7ff000000400742a */ /* 0x000fe20003f0c200 */
[----:B------:R-:W-:-:S13]  /*02b0*/  BSSY.RECONVERGENT B1, `(.L_x_11) ;  /* 0x0000023000017945 */ /* 0x000fda0003800200 */
[----:B------:R-:W-:Y:S05]  /*02c0*/  @P0 BRA `(.L_x_12) ;  /* 0x00000000007c0947 */ /* 0x000fea0003800000 */
[----:B------:R-:W-:-:S04]  /*02d0*/  LOP3.LUT R9, R5, 0x7fffffff, RZ, 0xc0, !PT ;  /* 0x7fffffff05097812 */ /* 0x000fc800078ec0ff */
[----:B------:R-:W-:-:S04]  /*02e0*/  IADD3 R6, PT, PT, R9, -0x1, RZ ;  /* 0xffffffff09067810 */ /* 0x000fc80007ffe0ff */
[----:B------:R-:W-:-:S13]  /*02f0*/  ISETP.GE.U32.AND P0, PT, R6, 0x7fefffff, PT ;  /* 0x7fefffff0600780c */ /* 0x000fda0003f06070 */
[----:B------:R-:W-:Y:S01]  /*0300*/  @P0 LOP3.LUT R7, R5, 0x7ff00000, RZ, 0x3c, !PT ;  /* 0x7ff0000005070812 */ /* 0x000fe200078e3cff */
[----:B------:R-:W-:Y:S01]  /*0310*/  @P0 IMAD.MOV.U32 R6, RZ, RZ, RZ ;  /* 0x000000ffff060224 */ /* 0x000fe200078e00ff */
[----:B------:R-:W-:Y:S06]  /*0320*/  @P0 BRA `(.L_x_13) ;  /* 0x00000000006c0947 */ /* 0x000fec0003800000 */
[----:B------:R-:W-:-:S13]  /*0330*/  ISETP.GE.U32.AND P0, PT, R9, 0x1000001, PT ;  /* 0x010000010900780c */ /* 0x000fda0003f06070 */
[----:B------:R-:W-:Y:S05]  /*0340*/  @!P0 BRA `(.L_x_14) ;  /* 0x0000000000348947 */ /* 0x000fea0003800000 */
[----:B------:R-:W-:Y:S01]  /*0350*/  IADD3 R7, PT, PT, R5, -0x3fe00000, RZ ;  /* 0xc020000005077810 */ /* 0x000fe20007ffe0ff */
[----:B------:R-:W-:-:S03]  /*0360*/  IMAD.MOV.U32 R6, RZ, RZ, R4 ;  /* 0x000000ffff067224 */ /* 0x000fc600078e0004 */
[----:B------:R-:W0:Y:S03]  /*0370*/  MUFU.RCP64H R9, R7 ;  /* 0x0000000700097308 */ /* 0x000e260000001800 */
[----:B0-----:R-:W-:-:S08]  /*0380*/  DFMA R10, -R6, R8, 1 ;  /* 0x3ff00000060a742b */ /* 0x001fd00000000108 */
[----:B------:R-:W-:-:S08]  /*0390*/  DFMA R10, R10, R10, R10 ;  /* 0x0000000a0a0a722b */ /* 0x000fd0000000000a */
[----:B------:R-:W-:-:S08]  /*03a0*/  DFMA R10, R8, R10, R8 ;  /* 0x0000000a080a722b */ /* 0x000fd00000000008 */
[----:B------:R-:W-:-:S08]  /*03b0*/  DFMA R8, -R6, R10, 1 ;  /* 0x3ff000000608742b */ /* 0x000fd0000000010a */
[----:B------:R-:W-:-:S08]  /*03c0*/  DFMA R8, R10, R8, R10 ;  /* 0x000000080a08722b */ /* 0x000fd0000000000a */
[----:B------:R-:W-:-:S08]  /*03d0*/  DMUL R8, R8, 2.2250738585072013831e-308 ;  /* 0x0010000008087828 */ /* 0x000fd00000000000 */
[----:B------:R-:W-:-:S08]  /*03e0*/  DFMA R4, -R4, R8, 1 ;  /* 0x3ff000000404742b */ /* 0x000fd00000000108 */
[----:B------:R-:W-:-:S08]  /*03f0*/  DFMA R4, R4, R4, R4 ;  /* 0x000000040404722b */ /* 0x000fd00000000004 */
[----:B------:R-:W-:Y:S01]  /*0400*/  DFMA R6, R8, R4, R8 ;  /* 0x000000040806722b */ /* 0x000fe20000000008 */
[----:B------:R-:W-:Y:S10]  /*0410*/  BRA `(.L_x_13) ;  /* 0x0000000000307947 */ /* 0x000ff40003800000 */
.L_x_14:
[----:B------:R-:W-:Y:S01]  /*0420*/  DMUL R4, R4, 8.11296384146066816958e+31 ;  /* 0x4690000004047828 */ /* 0x000fe20000000000 */
[----:B------:R-:W-:-:S05]  /*0430*/  MOV R6, R8 ;  /* 0x0000000800067202 */ /* 0x000fca0000000f00 */
[----:B------:R-:W0:Y:S02]  /*0440*/  MUFU.RCP64H R7, R5 ;  /* 0x0000000500077308 */ /* 0x000e240000001800 */
[----:B0-----:R-:W-:-:S08]  /*0450*/  DFMA R8, -R4, R6, 1 ;  /* 0x3ff000000408742b */ /* 0x001fd00000000106 */
[----:B------:R-:W-:-:S08]  /*0460*/  DFMA R8, R8, R8, R8 ;  /* 0x000000080808722b */ /* 0x000fd00000000008 */
[----:B------:R-:W-:-:S08]  /*0470*/  DFMA R8, R6, R8, R6 ;  /* 0x000000080608722b */ /* 0x000fd00000000006 */
[----:B------:R-:W-:-:S08]  /*0480*/  DFMA R6, -R4, R8, 1 ;  /* 0x3ff000000406742b */ /* 0x000fd00000000108 */
[----:B------:R-:W-:-:S08]  /*0490*/  DFMA R6, R8, R6, R8 ;  /* 0x000000060806722b */ /* 0x000fd00000000008 */
[----:B------:R-:W-:Y:S01]  /*04a0*/  DMUL R6, R6, 8.11296384146066816958e+31 ;  /* 0x4690000006067828 */ /* 0x000fe20000000000 */
[----:B------:R-:W-:Y:S10]  /*04b0*/  BRA `(.L_x_13) ;  /* 0x0000000000087947 */ /* 0x000ff40003800000 */
.L_x_12:
[----:B------:R-:W-:Y:S01]  /*04c0*/  LOP3.LUT R7, R5, 0x80000, RZ, 0xfc, !PT ;  /* 0x0008000005077812 */ /* 0x000fe200078efcff */
[----:B------:R-:W-:-:S07]  /*04d0*/  IMAD.MOV.U32 R6, RZ, RZ, R4 ;  /* 0x000000ffff067224 */ /* 0x000fce00078e0004 */
.L_x_13:
[----:B------:R-:W-:Y:S05]  /*04e0*/  BSYNC.RECONVERGENT B1 ;  /* 0x0000000000017941 */ /* 0x000fea0003800200 */
.L_x_11:
[----:B------:R-:W-:Y:S01]  /*04f0*/  MOV R4, R0 ;  /* 0x0000000000047202 */ /* 0x000fe20000000f00 */
[----:B------:R-:W-:Y:S01]  /*0500*/  IMAD.MOV.U32 R5, RZ, RZ, 0x0 ;  /* 0x00000000ff057424 */ /* 0x000fe200078e00ff */
[----:B------:R-:W-:Y:S01]  /*0510*/  MOV R8, R6 ;  /* 0x0000000600087202 */ /* 0x000fe20000000f00 */
[----:B------:R-:W-:Y:S02]  /*0520*/  IMAD.MOV.U32 R9, RZ, RZ, R7 ;  /* 0x000000ffff097224 */ /* 0x000fe400078e0007 */
[----:B------:R-:W-:Y:S05]  /*0530*/  RET.REL.NODEC R4 `(_Z13kernelSigmoidPfi) ;  /* 0xfffffff804b07950 */ /* 0x000fea0003c3ffff */
.L_x_15:
        /* <DEDUP_REMOVED lines=12> */
.L_x_21:


//--------------------- .text._Z15kernelMatrixMulPfS_S_iiii --------------------------
	.section	.text._Z15kernelMatrixMulPfS_S_iiii,"ax",@progbits
	.align	128
        .global         _Z15kernelMatrixMulPfS_S_iiii
        .type           _Z15kernelMatrixMulPfS_S_iiii,@function
        .size           _Z15kernelMatrixMulPfS_S_iiii,(.L_x_29 - _Z15kernelMatrixMulPfS_S_iiii)
        .other          _Z15kernelMatrixMulPfS_S_iiii,@"STO_CUDA_ENTRY STV_DEFAULT"
_Z15kernelMatrixMulPfS_S_iiii:
.text._Z15kernelMatrixMulPfS_S_iiii:
        /* <DEDUP_REMOVED lines=13> */
[----:B------:R-:W0:Y:S01]  /*00d0*/  LDC R19, c[0x0][0x398] ;  /* 0x0000e600ff137b82 */ /* 0x000e220000000800 */
[----:B------:R-:W1:Y:S01]  /*00e0*/  LDCU.64 UR4, c[0x0][0x358] ;  /* 0x00006b00ff0477ac */ /* 0x000e620008000a00 */
[----:B------:R-:W-:Y:S01]  /*00f0*/  HFMA2 R29, -RZ, RZ, 0, 0 ;  /* 0x00000000ff1d7431 */ /* 0x000fe200000001ff */
[----:B0-----:R-:W-:-:S13]  /*0100*/  ISETP.GE.AND P0, PT, R19, 0x1, PT ;  /* 0x000000011300780c */ /* 0x001fda0003f06270 */
[----:B-1----:R-:W-:Y:S05]  /*0110*/  @!P0 BRA `(.L_x_16) ;  /* 0x0000000400f08947 */ /* 0x002fea0003800000 */
[C---:B------:R-:W-:Y:S01]  /*0120*/  ISETP.GE.U32.AND P1, PT, R19.reuse, 0x8, PT ;  /* 0x000000081300780c */ /* 0x040fe20003f26070 */
[----:B------:R-:W-:Y:S01]  /*0130*/  IMAD R18, R0, R19, RZ ;  /* 0x0000001300127224 */ /* 0x000fe200078e02ff */
[----:B------:R-:W-:Y:S02]  /*0140*/  LOP3.LUT R24, R19, 0x7, RZ, 0xc0, !PT ;  /* 0x0000000713187812 */ /* 0x000fe400078ec0ff */
[----:B------:R-:W-:Y:S02]  /*0150*/  MOV R29, RZ ;  /* 0x000000ff001d7202 */ /* 0x000fe40000000f00 */
[----:B------:R-:W-:Y:S02]  /*0160*/  ISETP.NE.AND P0, PT, R24, RZ, PT ;  /* 0x000000ff1800720c */ /* 0x000fe40003f05270 */
[----:B------:R-:W-:-:S05]  /*0170*/  MOV R21, RZ ;  /* 0x000000ff00157202 */ /* 0x000fca0000000f00 */
[----:B------:R-:W-:Y:S06]  /*0180*/  @!P1 BRA `(.L_x_17) ;  /* 0x0000000000c89947 */ /* 0x000fec0003800000 */
[----:B------:R-:W0:Y:S01]  /*0190*/  LDC.64 R2, c[0x0][0x380] ;  /* 0x0000e000ff027b82 */ /* 0x000e220000000a00 */
[----:B------:R-:W-:Y:S02]  /*01a0*/  LOP3.LUT R21, R19, 0x7ffffff8, RZ, 0xc0, !PT ;  /* 0x7ffffff813157812 */ /* 0x000fe400078ec0ff */
[----:B------:R-:W-:Y:S02]  /*01b0*/  MOV R29, RZ ;  /* 0x000000ff001d7202 */ /* 0x000fe40000000f00 */
[----:B------:R-:W-:Y:S02]  /*01c0*/  MOV R20, R17 ;  /* 0x0000001100147202 */ /* 0x000fe40000000f00 */
[----:B------:R-:W-:Y:S01]  /*01d0*/  IADD3 R16, PT, PT, -R21, RZ, RZ ;  /* 0x000000ff15107210 */ /* 0x000fe20007ffe1ff */
[----:B0-----:R-:W-:-:S03]  /*01e0*/  IMAD.WIDE.U32 R2, R18, 0x4, R2 ;  /* 0x0000000412027825 */ /* 0x001fc600078e0002 */
[----:B------:R-:W-:-:S04]  /*01f0*/  IADD3 R5, P1, PT, R2, 0x10, RZ ;  /* 0x0000001002057810 */ /* 0x000fc80007f3e0ff */
[----:B------:R-:W-:-:S09]  /*0200*/  IADD3.X R4, PT, PT, RZ, R3, RZ, P1, !PT ;  /* 0x00000003ff047210 */ /* 0x000fd20000ffe4ff */
.L_x_18:
[----:B------:R-:W0:Y:S01]  /*0210*/  LDC.64 R14, c[0x0][0x388] ;  /* 0x0000e200ff0e7b82 */ /* 0x000e220000000a00 */
[----:B------:R-:W-:Y:S02]  /*0220*/  MOV R2, R5 ;  /* 0x0000000500027202 */ /* 0x000fe40000000f00 */
[----:B------:R-:W-:-:S05]  /*0230*/  MOV R3, R4 ;  /* 0x0000000400037202 */ /* 0x000fca0000000f00 */
[----:B------:R-:W2:Y:S01]  /*0240*/  LDG.E R12, desc[UR4][R2.64+-0x10] ;  /* 0xfffff004020c7981 */ /* 0x000ea2000c1e1900 */
[----:B------:R-:W1:Y:S03]  /*0250*/  LDC R23, c[0x0][0x39c] ;  /* 0x0000e700ff177b82 */ /* 0x000e660000000800 */
[----:B------:R-:W3:Y:S04]  /*0260*/  LDG.E R22, desc[UR4][R2.64+-0xc] ;  /* 0xfffff40402167981 */ /* 0x000ee8000c1e1900 */
[----:B------:R-:W4:Y:S04]  /*0270*/  LDG.E R27, desc[UR4][R2.64+-0x8] ;  /* 0xfffff804021b7981 */ /* 0x000f28000c1e1900 */
[----:B------:R-:W5:Y:S01]  /*0280*/  LDG.E R26, desc[UR4][R2.64+-0x4] ;  /* 0xfffffc04021a7981 */ /* 0x000f62000c1e1900 */
[----:B0-----:R-:W-:-:S05]  /*0290*/  IMAD.WIDE R14, R20, 0x4, R14 ;  /* 0x00000004140e7825 */ /* 0x001fca00078e020e */
[----:B------:R1:W2:Y:S02]  /*02a0*/  LDG.E R13, desc[UR4][R14.64] ;  /* 0x000000040e0d7981 */ /* 0x0002a4000c1e1900 */
[----:B-1----:R-:W-:-:S05]  /*02b0*/  IMAD.WIDE R14, R23, 0x4, R14 ;  /* 0x00000004170e7825 */ /* 0x002fca00078e020e */
[----:B------:R0:W3:Y:S01]  /*02c0*/  LDG.E R25, desc[UR4][R14.64] ;  /* 0x000000040e197981 */ /* 0x0000e2000c1e1900 */
[----:B------:R-:W-:-:S04]  /*02d0*/  IMAD.WIDE R10, R23, 0x4, R14 ;  /* 0x00000004170a7825 */ /* 0x000fc800078e020e */
[C---:B------:R-:W-:Y:S02]  /*02e0*/  IMAD.WIDE R8, R23.reuse, 0x4, R10 ;  /* 0x0000000417087825 */ /* 0x040fe400078e020a */
[----:B------:R-:W4:Y:S02]  /*02f0*/  LDG.E R10, desc[UR4][R10.64] ;  /* 0x000000040a0a7981 */ /* 0x000f24000c1e1900 */
[C---:B------:R-:W-:Y:S02]  /*0300*/  IMAD.WIDE R4, R23.reuse, 0x4, R8 ;  /* 0x0000000417047825 */ /* 0x040fe400078e0208 */
[----:B------:R-:W5:Y:S02]  /*0310*/  LDG.E R9, desc[UR4][R8.64] ;  /* 0x0000000408097981 */ /* 0x000f64000c1e1900 */
[C---:B------:R-:W-:Y:S02]  /*0320*/  IMAD.WIDE R6, R23.reuse, 0x4, R4 ;  /* 0x0000000417067825 */ /* 0x040fe400078e0204 */
[----:B------:R-:W5:Y:S04]  /*0330*/  LDG.E R11, desc[UR4][R2.64+0x4] ;  /* 0x00000404020b7981 */ /* 0x000f68000c1e1900 */
[----:B------:R-:W5:Y:S04]  /*0340*/  LDG.E R4, desc[UR4][R4.64] ;  /* 0x0000000404047981 */ /* 0x000f68000c1e1900 */
[----:B------:R-:W5:Y:S04]  /*0350*/  LDG.E R8, desc[UR4][R2.64+0xc] ;  /* 0x00000c0402087981 */ /* 0x000f68000c1e1900 */
[----:B------:R-:W5:Y:S01]  /*0360*/  LDG.E R5, desc[UR4][R2.64] ;  /* 0x0000000402057981 */ /* 0x000f62000c1e1900 */
[----:B--2---:R-:W-:Y:S01]  /*0370*/  FFMA R29, R12, R13, R29 ;  /* 0x0000000d0c1d7223 */ /* 0x004fe2000000001d */
[----:B------:R-:W-:-:S02]  /*0380*/  IMAD.WIDE R12, R23, 0x4, R6 ;  /* 0x00000004170c7825 */ /* 0x000fc400078e0206 */
[----:B------:R-:W2:Y:S02]  /*0390*/  LDG.E R6, desc[UR4][R6.64] ;  /* 0x0000000406067981 */ /* 0x000ea4000c1e1900 */
[----:B0-----:R-:W-:Y:S02]  /*03a0*/  IMAD.WIDE R14, R23, 0x4, R12 ;  /* 0x00000004170e7825 */ /* 0x001fe400078e020c */
[----:B------:R-:W2:Y:S04]  /*03b0*/  LDG.E R28, desc[UR4][R12.64] ;  /* 0x000000040c1c7981 */ /* 0x000ea8000c1e1900 */
[----:B------:R-:W2:Y:S04]  /*03c0*/  LDG.E R7, desc[UR4][R2.64+0x8] ;  /* 0x0000080402077981 */ /* 0x000ea8000c1e1900 */
[----:B------:R-:W2:Y:S01]  /*03d0*/  LDG.E R15, desc[UR4][R14.64] ;  /* 0x000000040e0f7981 */ /* 0x000ea2000c1e1900 */
[----:B---3--:R-:W-:Y:S01]  /*03e0*/  FFMA R22, R22, R25, R29 ;  /* 0x0000001916167223 */ /* 0x008fe2000000001d */
[----:B------:R-:W-:-:S03]  /*03f0*/  IADD3 R16, PT, PT, R16, 0x8, RZ ;  /* 0x0000000810107810 */ /* 0x000fc60007ffe0ff */
[----:B----4-:R-:W-:Y:S01]  /*0400*/  FFMA R27, R27, R10, R22 ;  /* 0x0000000a1b1b7223 */ /* 0x010fe20000000016 */
[----:B------:R-:W-:-:S03]  /*0410*/  ISETP.NE.AND P1, PT, R16, RZ, PT ;  /* 0x000000ff1000720c */ /* 0x000fc60003f25270 */
[----:B-----5:R-:W-:Y:S01]  /*0420*/  FFMA R26, R26, R9, R27 ;  /* 0x000000091a1a7223 */ /* 0x020fe2000000001b */
[----:B------:R-:W-:-:S03]  /*0430*/  LEA R20, R23, R20, 0x3 ;  /* 0x0000001417147211 */ /* 0x000fc600078e18ff */
[----:B------:R-:W-:Y:S01]  /*0440*/  FFMA R4, R5, R4, R26 ;  /* 0x0000000405047223 */ /* 0x000fe2000000001a */
[----:B------:R-:W-:-:S03]  /*0450*/  IADD3 R5, P2, PT, R2, 0x20, RZ ;  /* 0x0000002002057810 */ /* 0x000fc60007f5e0ff */
[----:B--2---:R-:W-:-:S04]  /*0460*/  FFMA R4, R11, R6, R4 ;  /* 0x000000060b047223 */ /* 0x004fc80000000004 */
[----:B------:R-:W-:Y:S01]  /*0470*/  FFMA R7, R7, R28, R4 ;  /* 0x0000001c07077223 */ /* 0x000fe20000000004 */
[----:B------:R-:W-:-:S03]  /*0480*/  IADD3.X R4, PT, PT, RZ, R3, RZ, P2, !PT ;  /* 0x00000003ff047210 */ /* 0x000fc600017fe4ff */
[----:B------:R-:W-:Y:S01]  /*0490*/  FFMA R29, R8, R15, R7 ;  /* 0x0000000f081d7223 */ /* 0x000fe20000000007 */
[----:B------:R-:W-:Y:S06]  /*04a0*/  @P1 BRA `(.L_x_18) ;  /* 0xfffffffc00581947 */ /* 0x000fec000383ffff */
.L_x_17:
[----:B------:R-:W-:Y:S05]  /*04b0*/  @!P0 BRA `(.L_x_16) ;  /* 0x0000000400088947 */ /* 0x000fea0003800000 */
[----:B------:R-:W-:Y:S02]  /*04c0*/  ISETP.GE.U32.AND P1, PT, R24, 0x4, PT ;  /* 0x000000041800780c */ /* 0x000fe40003f26070 */
[----:B------:R-:W-:-:S04]  /*04d0*/  LOP3.LUT R14, R19, 0x3, RZ, 0xc0, !PT ;  /* 0x00000003130e7812 */ /* 0x000fc800078ec0ff */
[----:B------:R-:W-:-:S07]  /*04e0*/  ISETP.NE.AND P0, PT, R14, RZ, PT ;  /* 0x000000ff0e00720c */ /* 0x000fce0003f05270 */
[----:B------:R-:W-:Y:S06]  /*04f0*/  @!P1 BRA `(.L_x_19) ;  /* 0x0000000000709947 */ /* 0x000fec0003800000 */
[----:B------:R-:W0:Y:S01]  /*0500*/  LDC R11, c[0x0][0x39c] ;  /* 0x0000e700ff0b7b82 */ /* 0x000e220000000800 */
[----:B------:R-:W1:Y:S01]  /*0510*/  LDCU.64 UR8, c[0x0][0x380] ;  /* 0x00007000ff0877ac */ /* 0x000e620008000a00 */
[CC--:B------:R-:W-:Y:S02]  /*0520*/  IADD3 R3, PT, PT, R18.reuse, R21.reuse, RZ ;  /* 0x0000001512037210 */ /* 0x0c0fe40007ffe0ff */
[----:B------:R-:W-:-:S04]  /*0530*/  IADD3 R8, P1, PT, R18, R21, RZ ;  /* 0x0000001512087210 */ /* 0x000fc80007f3e0ff */
[----:B------:R-:W2:Y:S08]  /*0540*/  LDC.64 R4, c[0x0][0x388] ;  /* 0x0000e200ff047b82 */ /* 0x000eb00000000a00 */
[----:B------:R-:W3:Y:S01]  /*0550*/  LDC.64 R12, c[0x0][0x380] ;  /* 0x0000e000ff0c7b82 */ /* 0x000ee20000000a00 */
[----:B0-----:R-:W-:-:S04]  /*0560*/  IMAD R7, R21, R11, R17 ;  /* 0x0000000b15077224 */ /* 0x001fc800078e0211 */
[----:B--2---:R-:W-:-:S04]  /*0570*/  IMAD.WIDE R4, R7, 0x4, R4 ;  /* 0x0000000407047825 */ /* 0x004fc800078e0204 */
[----:B------:R-:W-:Y:S02]  /*0580*/  IMAD.WIDE R6, R11, 0x4, R4 ;  /* 0x000000040b067825 */ /* 0x000fe400078e0204 */
[----:B------:R-:W2:Y:S02]  /*0590*/  LDG.E R4, desc[UR4][R4.64] ;  /* 0x0000000404047981 */ /* 0x000ea4000c1e1900 */
[----:B---3--:R-:W-:Y:S01]  /*05a0*/  IMAD.WIDE.U32 R12, R3, 0x4, R12 ;  /* 0x00000004030c7825 */ /* 0x008fe200078e000c */
[----:B------:R-:W-:Y:S02]  /*05b0*/  IADD3.X R3, PT, PT, RZ, RZ, RZ, P1, !PT ;  /* 0x000000ffff037210 */ /* 0x000fe40000ffe4ff */
[----:B-1----:R-:W-:-:S03]  /*05c0*/  LEA R2, P1, R8, UR8, 0x2 ;  /* 0x0000000808027c11 */ /* 0x002fc6000f8210ff */
[----:B------:R-:W2:Y:S01]  /*05d0*/  LDG.E R12, desc[UR4][R12.64] ;  /* 0x000000040c0c7981 */ /* 0x000ea2000c1e1900 */
[----:B------:R-:W-:Y:S01]  /*05e0*/  LEA.HI.X R3, R8, UR9, R3, 0x2, P1 ;  /* 0x0000000908037c11 */ /* 0x000fe200088f1403 */
[C---:B------:R-:W-:Y:S02]  /*05f0*/  IMAD.WIDE R8, R11.reuse, 0x4, R6 ;  /* 0x000000040b087825 */ /* 0x040fe400078e0206 */
[----:B------:R-:W3:Y:S04]  /*0600*/  LDG.E R6, desc[UR4][R6.64] ;  /* 0x0000000406067981 */ /* 0x000ee8000c1e1900 */
[----:B------:R-:W3:Y:S01]  /*0610*/  LDG.E R16, desc[UR4][R2.64+0x4] ;  /* 0x0000040402107981 */ /* 0x000ee2000c1e1900 */
[----:B------:R-:W-:-:S03]  /*0620*/  IMAD.WIDE R10, R11, 0x4, R8 ;  /* 0x000000040b0a7825 */ /* 0x000fc600078e0208 */
[----:B------:R-:W4:Y:S04]  /*0630*/  LDG.E R20, desc[UR4][R8.64] ;  /* 0x0000000408147981 */ /* 0x000f28000c1e1900 */
[----:B------:R-:W4:Y:S04]  /*0640*/  LDG.E R15, desc[UR4][R2.64+0x8] ;  /* 0x00000804020f7981 */ /* 0x000f28000c1e1900 */
[----:B------:R-:W5:Y:S04]  /*0650*/  LDG.E R22, desc[UR4][R2.64+0xc] ;  /* 0x00000c0402167981 */ /* 0x000f68000c1e1900 */
[----:B------:R-:W5:Y:S01]  /*0660*/  LDG.E R10, desc[UR4][R10.64] ;  /* 0x000000040a0a7981 */ /* 0x000f62000c1e1900 */
[----:B------:R-:W-:Y:S01]  /*0670*/  IADD3 R21, PT, PT, R21, 0x4, RZ ;  /* 0x0000000415157810 */ /* 0x000fe20007ffe0ff */
[----:B--2---:R-:W-:-:S04]  /*0680*/  FFMA R29, R12, R4, R29 ;  /* 0x000000040c1d7223 */ /* 0x004fc8000000001d */
[----:B---3--:R-:W-:-:S04]  /*0690*/  FFMA R16, R16, R6, R29 ;  /* 0x0000000610107223 */ /* 0x008fc8000000001d */
[----:B----4-:R-:W-:-:S04]  /*06a0*/  FFMA R15, R15, R20, R16 ;  /* 0x000000140f0f7223 */ /* 0x010fc80000000010 */
[----:B-----5:R-:W-:-:S07]  /*06b0*/  FFMA R29, R22, R10, R15 ;  /* 0x0000000a161d7223 */ /* 0x020fce000000000f */
.L_x_19:
[----:B------:R-:W-:Y:S05]  /*06c0*/  @!P0 BRA `(.L_x_16) ;  /* 0x0000000000848947 */ /* 0x000fea0003800000 */
[----:B------:R-:W-:Y:S01]  /*06d0*/  ISETP.NE.AND P1, PT, R14, 0x1, PT ;  /* 0x000000010e00780c */ /* 0x000fe20003f25270 */
[----:B------:R-:W0:Y:S01]  /*06e0*/  LDC.64 R10, c[0x0][0x380] ;  /* 0x0000e000ff0a7b82 */ /* 0x000e220000000a00 */
[----:B------:R-:W-:-:S04]  /*06f0*/  LOP3.LUT R19, R19, 0x1, RZ, 0xc0, !PT ;  /* 0x0000000113137812 */ /* 0x000fc800078ec0ff */
[----:B------:R-:W-:-:S03]  /*0700*/  ISETP.NE.U32.AND P0, PT, R19, 0x1, PT ;  /* 0x000000011300780c */ /* 0x000fc60003f05070 */
[----:B------:R-:W1:Y:S04]  /*0710*/  LDC.64 R8, c[0x0][0x388] ;  /* 0x0000e200ff087b82 */ /* 0x000e680000000a00 */
[CC--:B------:R-:W-:Y:S02]  /*0720*/  @P1 IADD3 R13, PT, PT, R18.reuse, R21.reuse, RZ ;  /* 0x00000015120d1210 */ /* 0x0c0fe40007ffe0ff */
[----:B------:R-:W-:Y:S02]  /*0730*/  @P1 IADD3 R16, P2, PT, R18, R21, RZ ;  /* 0x0000001512101210 */ /* 0x000fe40007f5e0ff */
[----:B------:R-:W2:Y:S08]  /*0740*/  @P1 LDC R14, c[0x0][0x39c] ;  /* 0x0000e700ff0e1b82 */ /* 0x000eb00000000800 */
[----:B------:R-:W3:Y:S01]  /*0750*/  @P1 LDC.64 R6, c[0x0][0x380] ;  /* 0x0000e000ff061b82 */ /* 0x000ee20000000a00 */
[----:B0-----:R-:W-:Y:S01]  /*0760*/  @P1 IMAD.WIDE.U32 R10, R13, 0x4, R10 ;  /* 0x000000040d0a1825 */ /* 0x001fe200078e000a */
[----:B------:R-:W-:-:S05]  /*0770*/  @P1 IADD3.X R13, PT, PT, RZ, RZ, RZ, P2, !PT ;  /* 0x000000ffff0d1210 */ /* 0x000fca00017fe4ff */
[----:B------:R-:W4:Y:S01]  /*0780*/  @P1 LDG.E R10, desc[UR4][R10.64] ;  /* 0x000000040a0a1981 */ /* 0x000f22000c1e1900 */
[----:B------:R-:W0:Y:S08]  /*0790*/  @!P0 LDC R12, c[0x0][0x39c] ;  /* 0x0000e700ff0c8b82 */ /* 0x000e300000000800 */
[----:B------:R-:W5:Y:S01]  /*07a0*/  LDC.64 R2, c[0x0][0x380] ;  /* 0x0000e000ff027b82 */ /* 0x000f620000000a00 */
[C---:B--2---:R-:W-:Y:S01]  /*07b0*/  @P1 IMAD R15, R21.reuse, R14, R17 ;  /* 0x0000000e150f1224 */ /* 0x044fe200078e0211 */
[----:B------:R-:W-:-:S03]  /*07c0*/  @P1 IADD3 R21, PT, PT, R21, 0x2, RZ ;  /* 0x0000000215151810 */ /* 0x000fc60007ffe0ff */
[----:B-1----:R-:W-:-:S03]  /*07d0*/  @P1 IMAD.WIDE R8, R15, 0x4, R8 ;  /* 0x000000040f081825 */ /* 0x002fc600078e0208 */
[----:B------:R-:W1:Y:S01]  /*07e0*/  LDC.64 R4, c[0x0][0x388] ;  /* 0x0000e200ff047b82 */ /* 0x000e620000000a00 */
[----:B---3--:R-:W-:Y:S01]  /*07f0*/  @P1 LEA R6, P2, R16, R6, 0x2 ;  /* 0x0000000610061211 */ /* 0x008fe200078410ff */
[----:B------:R-:W-:-:S03]  /*0800*/  @P1 IMAD.WIDE R14, R14, 0x4, R8 ;  /* 0x000000040e0e1825 */ /* 0x000fc600078e0208 */
[----:B------:R-:W-:Y:S02]  /*0810*/  @P1 LEA.HI.X R7, R16, R7, R13, 0x2, P2 ;  /* 0x0000000710071211 */ /* 0x000fe400010f140d */
[----:B------:R-:W-:Y:S01]  /*0820*/  @!P0 IADD3 R13, PT, PT, R18, R21, RZ ;  /* 0x00000015120d8210 */ /* 0x000fe20007ffe0ff */
[----:B0-----:R-:W-:Y:S01]  /*0830*/  @!P0 IMAD R21, R21, R12, R17 ;  /* 0x0000000c15158224 */ /* 0x001fe200078e0211 */
[----:B------:R-:W4:Y:S04]  /*0840*/  @P1 LDG.E R16, desc[UR4][R8.64] ;  /* 0x0000000408101981 */ /* 0x000f28000c1e1900 */
[----:B------:R-:W2:Y:S01]  /*0850*/  @P1 LDG.E R7, desc[UR4][R6.64+0x4] ;  /* 0x0000040406071981 */ /* 0x000ea2000c1e1900 */
[----:B-----5:R-:W-:-:S03]  /*0860*/  @!P0 IMAD.WIDE.U32 R2, R13, 0x4, R2 ;  /* 0x000000040d028825 */ /* 0x020fc600078e0002 */
[----:B------:R-:W2:Y:S04]  /*0870*/  @P1 LDG.E R14, desc[UR4][R14.64] ;  /* 0x000000040e0e1981 */ /* 0x000ea8000c1e1900 */
[----:B------:R-:W3:Y:S01]  /*0880*/  @!P0 LDG.E R2, desc[UR4][R2.64] ;  /* 0x0000000402028981 */ /* 0x000ee2000c1e1900 */
[----:B-1----:R-:W-:-:S06]  /*0890*/  @!P0 IMAD.WIDE R4, R21, 0x4, R4 ;  /* 0x0000000415048825 */ /* 0x002fcc00078e0204 */
[----:B------:R-:W3:Y:S01]  /*08a0*/  @!P0 LDG.E R4, desc[UR4][R4.64] ;  /* 0x0000000404048981 */ /* 0x000ee2000c1e1900 */
[----:B----4-:R-:W-:-:S04]  /*08b0*/  @P1 FFMA R10, R10, R16, R29 ;  /* 0x000000100a0a1223 */ /* 0x010fc8000000001d */
[----:B--2---:R-:W-:-:S04]  /*08c0*/  @P1 FFMA R29, R7, R14, R10 ;  /* 0x0000000e071d1223 */ /* 0x004fc8000000000a */
[----:B---3--:R-:W-:-:S07]  /*08d0*/  @!P0 FFMA R29, R2, R4, R29 ;  /* 0x00000004021d8223 */ /* 0x008fce000000001d */
.L_x_16:
[----:B------:R-:W0:Y:S01]  /*08e0*/  LDC.64 R2, c[0x0][0x390] ;  /* 0x0000e400ff027b82 */ /* 0x000e220000000a00 */
[----:B------:R-:W-:-:S04]  /*08f0*/  IMAD R17, R0, UR6, R17 ;  /* 0x0000000600117c24 */ /* 0x000fc8000f8e0211 */
[----:B0-----:R-:W-:-:S05]  /*0900*/  IMAD.WIDE R2, R17, 0x4, R2 ;  /* 0x0000000411027825 */ /* 0x001fca00078e0202 */
[----:B------:R-:W-:Y:S01]  /*0910*/  STG.E desc[UR4][R2.64], R29 ;  /* 0x0000001d02007986 */ /* 0x000fe2000c101904 */
[----:B------:R-:W-:Y:S05]  /*0920*/  EXIT ;  /* 0x000000000000794d */ /* 0x000fea0003800000 */
.L_x_20:
        /* <DEDUP_REMOVED lines=13> */
.L_x_29:


//--------------------- .nv.shared.reserved.0     --------------------------
	.section	.nv.shared.reserved.0,"aw",@nobits
	.weak		__nv_reservedSMEM_offset_0_alias
	.size		__nv_reservedSMEM_offset_0_alias, 0, 64
	.other		__nv_reservedSMEM_offset_0_alias,@"STO_CUDA_RESERVED_SHARED STV_DEFAULT"
__nv_reservedSMEM_offset_0_alias:
	.zero		0
	.zero		64


//--------------------- .nv.shared._Z15kernelReductionPfS_i --------------------------
	.section	.nv.shared._Z15kernelReductionPfS_i,"aw",@nobits
	.sectionflags	@""
	.align	4
.nv.shared._Z15kernelReductionPfS_i:
	.zero		2048


//--------------------- .nv.constant0._Z23confusion_matrix_kernelPfS_Piii --------------------------
	.section	.nv.constant0._Z23confusion_matrix_kernelPfS_Piii,"a",@progbits
	.sectionflags	@""
	.align	4
.nv.constant0._Z23confusion_matrix_kernelPfS_Piii:
	.zero		928


//--------------------- .nv.constant0._Z15kernelReductionPfS_i --------------------------
	.section	.nv.constant0._Z15kernelReductionPfS_i,"a",@progbits
	.sectionflags	@""
	.align	4
.nv.constant0._Z15kernelReductionPfS_i:
	.zero		916


//--------------------- .nv.constant0._Z18kernelCrossEntropyPfS_S_i --------------------------
	.section	.nv.constant0._Z18kernelCrossEntropyPfS_S_i,"a",@progbits
	.sectionflags	@""
	.align	4
.nv.constant0._Z18kernelCrossEntropyPfS_S_i:
	.zero		924


//--------------------- .nv.constant0._Z18kernelUpdateParamsPfS_S_S_if --------------------------
	.section	.nv.constant0._Z18kernelUpdateParamsPfS_S_S_if,"a",@progbits
	.sectionflags	@""
	.align	4
.nv.constant0._Z18kernelUpdateParamsPfS_S_S_if:
	.zero		936


//--------------------- .nv.constant0._Z14kernelAbsErrorPfS_S_i --------------------------
	.section	.nv.constant0._Z14kernelAbsErrorPfS_S_i,"a",@progbits
	.sectionflags	@""
	.align	4
.nv.constant0._Z14kernelAbsErrorPfS_S_i:
	.zero		924


//--------------------- .nv.constant0._Z20kernelMatrixAbsErrorPfS_S_ii --------------------------
	.section	.nv.constant0._Z20kernelMatrixAbsErrorPfS_S_ii,"a",@progbits
	.sectionflags	@""
	.align	4
.nv.constant0._Z20kernelMatrixAbsErrorPfS_S_ii:
	.zero		928


//--------------------- .nv.constant0._Z13kernelSigmoidPfi --------------------------
	.section	.nv.constant0._Z13kernelSigmoidPfi,"a",@progbits
	.sectionflags	@""
	.align	4
.nv.constant0._Z13kernelSigmoidPfi:
	.zero		908


//--------------------- .nv.constant0._Z15kernelMatrixMulPfS_S_iiii --------------------------
	.section	.nv.constant0._Z15kernelMatrixMulPfS_S_iiii,"a",@progbits
	.sectionflags	@""
	.align	4
.nv.constant0._Z15kernelMatrixMulPfS_S_iiii:
	.zero		936


//--------------------- SYMBOLS --------------------------

	.type		.nv.reservedSmem.offset0,@object
	.size		.nv.reservedSmem.offset0,0x4
	.type		.nv.reservedSmem.cap,@object
	.size		.nv.reservedSmem.cap,0x4
